	.version 2.1
	.target sm_20
	// compiled with /usr/local/cuda3.1/cuda/open64/lib//be
	// nvopencc 3.1 built on 2010-06-07

	//-----------------------------------------------------------
	// Compiling /tmp/tmpxft_00001ea5_00000000-7_simpleGL_kernel.cpp3.i (/tmp/ccBI#.YAdOcr)
	//-----------------------------------------------------------

	//-----------------------------------------------------------
	// Options:
	//-----------------------------------------------------------
	//  Target:ptx, ISA:sm_20, Endian:little, Pointer Size:64
	//  -O3	(Optimization level)
	//  -g0	(Debug level)
	//  -m2	(Report advisories)
	//-----------------------------------------------------------

	.file	1	"<command-line>"
	.file	2	"/tmp/tmpxft_00001ea5_00000000-6_simpleGL_kernel.cudafe2.gpu"
	.file	3	"/usr/lib/gcc/x86_64-linux-gnu/4.4.3/include/stddef.h"
	.file	4	"/usr/local/cuda3.1/cuda/bin/../include/crt/device_runtime.h"
	.file	5	"/usr/local/cuda3.1/cuda/bin/../include/host_defines.h"
	.file	6	"/usr/local/cuda3.1/cuda/bin/../include/builtin_types.h"
	.file	7	"/usr/local/cuda3.1/cuda/bin/../include/device_types.h"
	.file	8	"/usr/local/cuda3.1/cuda/bin/../include/driver_types.h"
	.file	9	"/usr/local/cuda3.1/cuda/bin/../include/surface_types.h"
	.file	10	"/usr/local/cuda3.1/cuda/bin/../include/texture_types.h"
	.file	11	"/usr/local/cuda3.1/cuda/bin/../include/vector_types.h"
	.file	12	"/usr/local/cuda3.1/cuda/bin/../include/device_launch_parameters.h"
	.file	13	"/usr/local/cuda3.1/cuda/bin/../include/crt/storage_class.h"
	.file	14	"/usr/include/bits/types.h"
	.file	15	"/usr/include/time.h"
	.file	16	"/usr/local/cuda3.1/cuda/bin/../include/texture_fetch_functions.h"
	.file	17	"/usr/local/cuda3.1/cuda/bin/../include/common_functions.h"
	.file	18	"/usr/local/cuda3.1/cuda/bin/../include/math_functions.h"
	.file	19	"/usr/local/cuda3.1/cuda/bin/../include/math_constants.h"
	.file	20	"/usr/local/cuda3.1/cuda/bin/../include/device_functions.h"
	.file	21	"/usr/local/cuda3.1/cuda/bin/../include/sm_11_atomic_functions.h"
	.file	22	"/usr/local/cuda3.1/cuda/bin/../include/sm_12_atomic_functions.h"
	.file	23	"/usr/local/cuda3.1/cuda/bin/../include/sm_13_double_functions.h"
	.file	24	"/usr/local/cuda3.1/cuda/bin/../include/sm_20_atomic_functions.h"
	.file	25	"/usr/local/cuda3.1/cuda/bin/../include/sm_20_intrinsics.h"
	.file	26	"/usr/local/cuda3.1/cuda/bin/../include/surface_functions.h"
	.file	27	"/usr/local/cuda3.1/cuda/bin/../include/math_functions_dbl_ptx3.h"
	.file	28	"/home/andrew/repositories/gpuocelot/tests/cuda2.2/tests/simpleGL/simpleGL_kernel.cu"

	.const .align 4 .b8 __cudart_i2opi_f[24] = {65,144,67,60,153,149,98,219,192,221,52,245,209,87,39,252,41,21,68,78,110,131,249,162};

	.entry _Z6kernelP6float4jjf (
		.param .u64 __cudaparm__Z6kernelP6float4jjf_pos,
		.param .u32 __cudaparm__Z6kernelP6float4jjf_width,
		.param .u32 __cudaparm__Z6kernelP6float4jjf_height,
		.param .f32 __cudaparm__Z6kernelP6float4jjf_time)
	{
	.reg .u32 %r<171>;
	.reg .u64 %rd<19>;
	.reg .f32 %f<90>;
	.reg .pred %p<26>;
	.local .align 4 .b8 __cuda___cuda_result_3220[28];
	.local .align 4 .b8 __cuda___cuda_result_6048[28];
	.loc	28	48	0
$LDWbegin__Z6kernelP6float4jjf:
	.loc	18	1638	0
	mov.u32 	%r1, %ctaid.x;
	mov.u32 	%r2, %ntid.x;
	mul.lo.u32 	%r3, %r1, %r2;
	ld.param.u32 	%r4, [__cudaparm__Z6kernelP6float4jjf_width];
	cvt.rn.f32.u32 	%f1, %r4;
	mov.u32 	%r5, %tid.x;
	add.u32 	%r6, %r5, %r3;
	cvt.rn.f32.u32 	%f2, %r6;
	div.rn.f32 	%f3, %f2, %f1;
	add.f32 	%f4, %f3, %f3;
	mov.f32 	%f5, 0fbf800000;     	// -1
	add.f32 	%f6, %f4, %f5;
	ld.param.f32 	%f7, [__cudaparm__Z6kernelP6float4jjf_time];
	mov.f32 	%f8, 0f40800000;     	// 4
	fma.rn.f32 	%f9, %f8, %f6, %f7;
	abs.f32 	%f10, %f9;
	mov.f32 	%f11, 0f00000000;    	// 0
	set.eq.u32.f32 	%r7, %f9, %f11;
	neg.s32 	%r8, %r7;
	mov.f32 	%f12, 0f7f800000;    	// ((1.0F)/(0.0F))
	set.eq.u32.f32 	%r9, %f10, %f12;
	neg.s32 	%r10, %r9;
	or.b32 	%r11, %r8, %r10;
	mov.u32 	%r12, 0;
	setp.eq.s32 	%p1, %r11, %r12;
	@%p1 bra 	$Lt_0_23554;
	mov.f32 	%f13, 0f00000000;    	// 0
	mul.rn.f32 	%f14, %f9, %f13;
	mov.u64 	%rd1, __cudart_i2opi_f;
	bra.uni 	$LDWendi___isinff_177_5;
$Lt_0_23554:
	mov.f32 	%f15, 0f473ba700;    	// 48039
	setp.gt.f32 	%p2, %f10, %f15;
	@!%p2 bra 	$Lt_0_24066;
	.loc	18	1396	0
	mov.u64 	%rd1, __cudart_i2opi_f;
	mov.b32 	%r13, %f9;
	and.b32 	%r14, %r13, -2147483648;
	mov.s32 	%r15, %r14;
	.loc	18	1405	0
	shl.b32 	%r16, %r13, 1;
	shr.u32 	%r17, %r16, 24;
	sub.u32 	%r18, %r17, 128;
	shr.u32 	%r19, %r18, 5;
	mov.s32 	%r20, 4;
	sub.s32 	%r21, %r20, %r19;
	.loc	18	24	0
	mov.s64 	%rd2, %rd1;
	mov.u64 	%rd3, __cuda___cuda_result_3220;
	shl.b32 	%r22, %r13, 8;
	or.b32 	%r23, %r22, -2147483648;
	mov.s32 	%r24, 0;
	mov.u32 	%r25, 0;
$Lt_0_25090:
	.pragma "nounroll";
 //<loop> Loop body line 24, nesting depth: 1, iterations: 6
	.loc	18	1410	0
	ld.const.u32 	%r26, [%rd2+0];
	mul.lo.u32 	%r27, %r26, %r23;
	add.u32 	%r28, %r27, %r25;
	.loc	18	1411	0
	set.gt.u32.u32 	%r29, %r27, %r28;
	neg.s32 	%r30, %r29;
	mul.hi.u32 	%r31, %r26, %r23;
	add.u32 	%r25, %r30, %r31;
	.loc	18	1412	0
	st.local.u32 	[%rd3+0], %r28;
	add.s32 	%r24, %r24, 1;
	add.u64 	%rd3, %rd3, 4;
	add.u64 	%rd2, %rd2, 4;
	mov.u32 	%r32, 6;
	setp.ne.s32 	%p3, %r24, %r32;
	@%p3 bra 	$Lt_0_25090;
	.loc	18	1414	0
	st.local.u32 	[__cuda___cuda_result_3220+24], %r25;
	.loc	18	1419	0
	mov.u64 	%rd4, __cuda___cuda_result_3220;
	cvt.s64.s32 	%rd5, %r21;
	mul.wide.s32 	%rd6, %r21, 4;
	add.u64 	%rd7, %rd4, %rd6;
	ld.local.u32 	%r25, [%rd7+8];
	.loc	18	1420	0
	ld.local.u32 	%r33, [%rd7+4];
	and.b32 	%r34, %r18, 31;
	mov.u32 	%r35, 0;
	setp.eq.u32 	%p4, %r34, %r35;
	@%p4 bra 	$Lt_0_25602;
	.loc	18	1422	0
	mov.s32 	%r36, 32;
	sub.s32 	%r24, %r36, %r34;
	.loc	18	1423	0
	shr.u32 	%r37, %r33, %r24;
	shl.b32 	%r38, %r25, %r34;
	add.u32 	%r25, %r37, %r38;
	.loc	18	1424	0
	ld.local.u32 	%r39, [%rd7+0];
	shr.u32 	%r40, %r39, %r24;
	shl.b32 	%r41, %r33, %r34;
	add.u32 	%r33, %r40, %r41;
$Lt_0_25602:
	.loc	18	1426	0
	shr.u32 	%r24, %r25, 30;
	.loc	18	1428	0
	shr.u32 	%r42, %r33, 30;
	shl.b32 	%r43, %r25, 2;
	add.u32 	%r25, %r42, %r43;
	.loc	18	1429	0
	shl.b32 	%r33, %r33, 2;
	mov.u32 	%r44, 0;
	setp.eq.u32 	%p5, %r33, %r44;
	@%p5 bra 	$Lt_0_26370;
	.loc	18	1430	0
	add.u32 	%r45, %r25, 1;
	mov.u32 	%r46, -2147483648;
	set.gt.u32.u32 	%r47, %r45, %r46;
	neg.s32 	%r48, %r47;
	bra.uni 	$Lt_0_26114;
$Lt_0_26370:
	mov.u32 	%r49, -2147483648;
	set.gt.u32.u32 	%r50, %r25, %r49;
	neg.s32 	%r48, %r50;
$Lt_0_26114:
	.loc	18	1431	0
	add.u32 	%r51, %r24, %r48;
	.loc	18	1430	0
	neg.s32 	%r52, %r51;
	mov.u32 	%r53, 0;
	setp.ne.u32 	%p6, %r14, %r53;
	selp.s32 	%r24, %r52, %r51, %p6;
	mov.u32 	%r54, 0;
	setp.eq.u32 	%p7, %r48, %r54;
	@%p7 bra 	$Lt_0_26626;
	.loc	18	1436	0
	neg.s32 	%r33, %r33;
	.loc	18	1438	0
	mov.u32 	%r55, 0;
	set.eq.u32.u32 	%r56, %r33, %r55;
	neg.s32 	%r57, %r56;
	not.b32 	%r58, %r25;
	add.u32 	%r25, %r57, %r58;
	.loc	18	1439	0
	xor.b32 	%r15, %r14, -2147483648;
$Lt_0_26626:
	.loc	18	1441	0
	mov.s32 	%r59, %r24;
	mov.u32 	%r60, 0;
	setp.le.s32 	%p8, %r25, %r60;
	@%p8 bra 	$Lt_0_34818;
	mov.u32 	%r61, 0;
$Lt_0_27650:
 //<loop> Loop body line 1441, nesting depth: 1, estimated iterations: unknown
	.loc	18	1445	0
	shr.u32 	%r62, %r33, 31;
	shl.b32 	%r63, %r25, 1;
	add.u32 	%r25, %r62, %r63;
	.loc	18	1446	0
	shl.b32 	%r33, %r33, 1;
	.loc	18	1447	0
	sub.u32 	%r61, %r61, 1;
	mov.u32 	%r64, 0;
	setp.gt.s32 	%p9, %r25, %r64;
	@%p9 bra 	$Lt_0_27650;
	bra.uni 	$Lt_0_27138;
$Lt_0_34818:
	mov.u32 	%r61, 0;
$Lt_0_27138:
	.loc	18	1449	0
	mul.lo.u32 	%r33, %r25, -921707870;
	.loc	18	1450	0
	mov.s32 	%r65, -921707870;
	mul.hi.u32 	%r25, %r25, %r65;
	mov.u32 	%r66, 0;
	setp.le.s32 	%p10, %r25, %r66;
	@%p10 bra 	$Lt_0_28162;
	.loc	18	1452	0
	shr.u32 	%r67, %r33, 31;
	shl.b32 	%r68, %r25, 1;
	add.u32 	%r25, %r67, %r68;
	.loc	18	1453	0
	shl.b32 	%r33, %r33, 1;
	.loc	18	1454	0
	sub.u32 	%r61, %r61, 1;
$Lt_0_28162:
	.loc	18	1456	0
	mov.u32 	%r69, 0;
	set.ne.u32.u32 	%r70, %r33, %r69;
	neg.s32 	%r71, %r70;
	add.u32 	%r25, %r71, %r25;
	shl.b32 	%r72, %r25, 24;
	mov.s32 	%r73, 0;
	set.lt.u32.s32 	%r74, %r72, %r73;
	neg.s32 	%r75, %r74;
	shr.u32 	%r76, %r25, 8;
	add.u32 	%r77, %r61, 126;
	shl.b32 	%r78, %r77, 23;
	add.u32 	%r79, %r76, %r78;
	add.u32 	%r80, %r75, %r79;
	or.b32 	%r81, %r15, %r80;
	mov.b32 	%f16, %r81;
	bra.uni 	$LDWendi___internal_fmad_177_6;
$Lt_0_24066:
	.loc	18	1462	0
	mov.f32 	%f17, 0f3f22f983;    	// 0.63662
	mul.f32 	%f18, %f9, %f17;
	cvt.rni.s32.f32 	%r82, %f18;
	cvt.rn.f32.s32 	%f19, %r82;
	neg.f32 	%f20, %f19;
	.loc	18	1465	0
	mov.f32 	%f21, 0f39fdaa20;    	// 0.000483827
	mov.f32 	%f22, 0f3fc90000;    	// 1.57031
	fma.rn.f32 	%f23, %f20, %f22, %f9;
	fma.rn.f32 	%f24, %f20, %f21, %f23;
	.loc	18	1471	0
	mov.s32 	%r59, %r82;
	mov.f32 	%f25, 0f2e85a309;    	// 6.0771e-11
	fma.rn.f32 	%f16, %f20, %f25, %f24;
	mov.u64 	%rd1, __cudart_i2opi_f;
$LDWendi___internal_fmad_177_6:
	.loc	18	1641	0
	mov.f32 	%f26, %f16;
	mul.f32 	%f27, %f26, %f26;
	and.b32 	%r83, %r59, 1;
	mov.u32 	%r84, 0;
	setp.eq.s32 	%p11, %r83, %r84;
	@%p11 bra 	$Lt_0_28930;
	.loc	18	1644	0
	mov.f32 	%f28, 0f37ccf5ce;    	// 2.44332e-05
	mov.f32 	%f29, 0fbab6061a;    	// -0.00138873
	fma.rn.f32 	%f30, %f28, %f27, %f29;
	mov.f32 	%f31, 0f3d2aaaa5;    	// 0.0416666
	fma.rn.f32 	%f32, %f30, %f27, %f31;
	mov.f32 	%f33, 0fbf000000;    	// -0.5
	fma.rn.f32 	%f34, %f32, %f27, %f33;
	mov.f32 	%f35, 0f3f800000;    	// 1
	fma.rn.f32 	%f36, %f34, %f27, %f35;
	bra.uni 	$Lt_0_28674;
$Lt_0_28930:
	.loc	18	1646	0
	mov.f32 	%f37, 0fb94ca1f9;    	// -0.000195153
	mov.f32 	%f38, 0f3c08839e;    	// 0.00833216
	fma.rn.f32 	%f39, %f37, %f27, %f38;
	mov.f32 	%f40, 0fbe2aaaa3;    	// -0.166667
	fma.rn.f32 	%f41, %f39, %f27, %f40;
	mul.f32 	%f42, %f27, %f41;
	fma.rn.f32 	%f36, %f42, %f26, %f26;
$Lt_0_28674:
	.loc	18	1648	0
	neg.f32 	%f43, %f36;
	and.b32 	%r85, %r59, 2;
	mov.s32 	%r86, 0;
	setp.ne.s32 	%p12, %r85, %r86;
	selp.f32 	%f36, %f43, %f36, %p12;
	mov.f32 	%f14, %f36;
$LDWendi___isinff_177_5:
	.loc	18	1702	0
	mov.u32 	%r87, %ctaid.y;
	mov.u32 	%r88, %ntid.y;
	mul.lo.u32 	%r89, %r87, %r88;
	ld.param.u32 	%r90, [__cudaparm__Z6kernelP6float4jjf_height];
	cvt.rn.f32.u32 	%f44, %r90;
	mov.u32 	%r91, %tid.y;
	add.u32 	%r92, %r91, %r89;
	cvt.rn.f32.u32 	%f45, %r92;
	div.rn.f32 	%f46, %f45, %f44;
	add.f32 	%f47, %f46, %f46;
	mov.f32 	%f48, 0fbf800000;    	// -1
	add.f32 	%f49, %f47, %f48;
	mov.f32 	%f50, 0f40800000;    	// 4
	fma.rn.f32 	%f51, %f50, %f49, %f7;
	abs.f32 	%f52, %f51;
	mov.f32 	%f53, 0f7f800000;    	// ((1.0F)/(0.0F))
	setp.eq.f32 	%p13, %f52, %f53;
	@!%p13 bra 	$Lt_0_29186;
	neg.f32 	%f54, %f51;
	add.rn.f32 	%f55, %f51, %f54;
	bra.uni 	$LDWendi___isinff_177_1;
$Lt_0_29186:
	mov.f32 	%f56, 0f473ba700;    	// 48039
	setp.gt.f32 	%p14, %f52, %f56;
	@!%p14 bra 	$Lt_0_29698;
	.loc	18	1396	0
	mov.b32 	%r93, %f51;
	and.b32 	%r94, %r93, -2147483648;
	mov.s32 	%r95, %r94;
	.loc	18	1405	0
	shl.b32 	%r96, %r93, 1;
	shr.u32 	%r97, %r96, 24;
	sub.u32 	%r98, %r97, 128;
	shr.u32 	%r99, %r98, 5;
	mov.s32 	%r100, 4;
	sub.s32 	%r101, %r100, %r99;
	.loc	18	24	0
	mov.s64 	%rd8, %rd1;
	mov.u64 	%rd9, __cuda___cuda_result_6048;
	shl.b32 	%r102, %r93, 8;
	or.b32 	%r103, %r102, -2147483648;
	mov.s32 	%r104, 0;
	mov.u32 	%r105, 0;
$Lt_0_30722:
	.pragma "nounroll";
 //<loop> Loop body line 24, nesting depth: 1, iterations: 6
	.loc	18	1410	0
	ld.const.u32 	%r106, [%rd8+0];
	mul.lo.u32 	%r107, %r106, %r103;
	add.u32 	%r108, %r107, %r105;
	.loc	18	1411	0
	set.gt.u32.u32 	%r109, %r107, %r108;
	neg.s32 	%r110, %r109;
	mul.hi.u32 	%r111, %r106, %r103;
	add.u32 	%r105, %r110, %r111;
	.loc	18	1412	0
	st.local.u32 	[%rd9+0], %r108;
	add.s32 	%r104, %r104, 1;
	add.u64 	%rd9, %rd9, 4;
	add.u64 	%rd8, %rd8, 4;
	mov.u32 	%r112, 6;
	setp.ne.s32 	%p15, %r104, %r112;
	@%p15 bra 	$Lt_0_30722;
	.loc	18	1414	0
	st.local.u32 	[__cuda___cuda_result_6048+24], %r105;
	.loc	18	1419	0
	mov.u64 	%rd10, __cuda___cuda_result_6048;
	cvt.s64.s32 	%rd11, %r101;
	mul.wide.s32 	%rd12, %r101, 4;
	add.u64 	%rd13, %rd10, %rd12;
	ld.local.u32 	%r105, [%rd13+8];
	.loc	18	1420	0
	ld.local.u32 	%r113, [%rd13+4];
	and.b32 	%r114, %r98, 31;
	mov.u32 	%r115, 0;
	setp.eq.u32 	%p16, %r114, %r115;
	@%p16 bra 	$Lt_0_31234;
	.loc	18	1422	0
	mov.s32 	%r116, 32;
	sub.s32 	%r104, %r116, %r114;
	.loc	18	1423	0
	shr.u32 	%r117, %r113, %r104;
	shl.b32 	%r118, %r105, %r114;
	add.u32 	%r105, %r117, %r118;
	.loc	18	1424	0
	ld.local.u32 	%r119, [%rd13+0];
	shr.u32 	%r120, %r119, %r104;
	shl.b32 	%r121, %r113, %r114;
	add.u32 	%r113, %r120, %r121;
$Lt_0_31234:
	.loc	18	1426	0
	shr.u32 	%r104, %r105, 30;
	.loc	18	1428	0
	shr.u32 	%r122, %r113, 30;
	shl.b32 	%r123, %r105, 2;
	add.u32 	%r105, %r122, %r123;
	.loc	18	1429	0
	shl.b32 	%r113, %r113, 2;
	mov.u32 	%r124, 0;
	setp.eq.u32 	%p17, %r113, %r124;
	@%p17 bra 	$Lt_0_32002;
	.loc	18	1430	0
	add.u32 	%r125, %r105, 1;
	mov.u32 	%r126, -2147483648;
	set.gt.u32.u32 	%r127, %r125, %r126;
	neg.s32 	%r128, %r127;
	bra.uni 	$Lt_0_31746;
$Lt_0_32002:
	mov.u32 	%r129, -2147483648;
	set.gt.u32.u32 	%r130, %r105, %r129;
	neg.s32 	%r128, %r130;
$Lt_0_31746:
	.loc	18	1431	0
	add.u32 	%r131, %r104, %r128;
	.loc	18	1430	0
	neg.s32 	%r132, %r131;
	mov.u32 	%r133, 0;
	setp.ne.u32 	%p18, %r94, %r133;
	selp.s32 	%r104, %r132, %r131, %p18;
	mov.u32 	%r134, 0;
	setp.eq.u32 	%p19, %r128, %r134;
	@%p19 bra 	$Lt_0_32258;
	.loc	18	1436	0
	neg.s32 	%r113, %r113;
	.loc	18	1438	0
	mov.u32 	%r135, 0;
	set.eq.u32.u32 	%r136, %r113, %r135;
	neg.s32 	%r137, %r136;
	not.b32 	%r138, %r105;
	add.u32 	%r105, %r137, %r138;
	.loc	18	1439	0
	xor.b32 	%r95, %r94, -2147483648;
$Lt_0_32258:
	.loc	18	1441	0
	mov.s32 	%r139, %r104;
	mov.u32 	%r140, 0;
	setp.le.s32 	%p20, %r105, %r140;
	@%p20 bra 	$Lt_0_35074;
	mov.u32 	%r141, 0;
$Lt_0_33282:
 //<loop> Loop body line 1441, nesting depth: 1, estimated iterations: unknown
	.loc	18	1445	0
	shr.u32 	%r142, %r113, 31;
	shl.b32 	%r143, %r105, 1;
	add.u32 	%r105, %r142, %r143;
	.loc	18	1446	0
	shl.b32 	%r113, %r113, 1;
	.loc	18	1447	0
	sub.u32 	%r141, %r141, 1;
	mov.u32 	%r144, 0;
	setp.gt.s32 	%p21, %r105, %r144;
	@%p21 bra 	$Lt_0_33282;
	bra.uni 	$Lt_0_32770;
$Lt_0_35074:
	mov.u32 	%r141, 0;
$Lt_0_32770:
	.loc	18	1449	0
	mul.lo.u32 	%r113, %r105, -921707870;
	.loc	18	1450	0
	mov.s32 	%r145, -921707870;
	mul.hi.u32 	%r105, %r105, %r145;
	mov.u32 	%r146, 0;
	setp.le.s32 	%p22, %r105, %r146;
	@%p22 bra 	$Lt_0_33794;
	.loc	18	1452	0
	shr.u32 	%r147, %r113, 31;
	shl.b32 	%r148, %r105, 1;
	add.u32 	%r105, %r147, %r148;
	.loc	18	1453	0
	shl.b32 	%r113, %r113, 1;
	.loc	18	1454	0
	sub.u32 	%r141, %r141, 1;
$Lt_0_33794:
	.loc	18	1456	0
	mov.u32 	%r149, 0;
	set.ne.u32.u32 	%r150, %r113, %r149;
	neg.s32 	%r151, %r150;
	add.u32 	%r105, %r151, %r105;
	shl.b32 	%r152, %r105, 24;
	mov.s32 	%r153, 0;
	set.lt.u32.s32 	%r154, %r152, %r153;
	neg.s32 	%r155, %r154;
	shr.u32 	%r156, %r105, 8;
	add.u32 	%r157, %r141, 126;
	shl.b32 	%r158, %r157, 23;
	add.u32 	%r159, %r156, %r158;
	add.u32 	%r160, %r155, %r159;
	or.b32 	%r161, %r95, %r160;
	mov.b32 	%f57, %r161;
	bra.uni 	$LDWendi___internal_fmad_177_2;
$Lt_0_29698:
	.loc	18	1462	0
	mov.f32 	%f58, 0f3f22f983;    	// 0.63662
	mul.f32 	%f59, %f51, %f58;
	cvt.rni.s32.f32 	%r162, %f59;
	cvt.rn.f32.s32 	%f60, %r162;
	neg.f32 	%f61, %f60;
	.loc	18	1465	0
	mov.f32 	%f62, 0f39fdaa20;    	// 0.000483827
	mov.f32 	%f63, 0f3fc90000;    	// 1.57031
	fma.rn.f32 	%f64, %f61, %f63, %f51;
	fma.rn.f32 	%f65, %f61, %f62, %f64;
	.loc	18	1471	0
	mov.s32 	%r139, %r162;
	mov.f32 	%f66, 0f2e85a309;    	// 6.0771e-11
	fma.rn.f32 	%f57, %f61, %f66, %f65;
$LDWendi___internal_fmad_177_2:
	.loc	18	1705	0
	add.s32 	%r163, %r139, 1;
	mov.f32 	%f67, %f57;
	mul.f32 	%f68, %f67, %f67;
	and.b32 	%r164, %r163, 1;
	mov.u32 	%r165, 0;
	setp.eq.s32 	%p23, %r164, %r165;
	@%p23 bra 	$Lt_0_34562;
	.loc	18	1709	0
	mov.f32 	%f69, 0f37ccf5ce;    	// 2.44332e-05
	mov.f32 	%f70, 0fbab6061a;    	// -0.00138873
	fma.rn.f32 	%f71, %f69, %f68, %f70;
	mov.f32 	%f72, 0f3d2aaaa5;    	// 0.0416666
	fma.rn.f32 	%f73, %f71, %f68, %f72;
	mov.f32 	%f74, 0fbf000000;    	// -0.5
	fma.rn.f32 	%f75, %f73, %f68, %f74;
	mov.f32 	%f76, 0f3f800000;    	// 1
	fma.rn.f32 	%f77, %f75, %f68, %f76;
	bra.uni 	$Lt_0_34306;
$Lt_0_34562:
	.loc	18	1711	0
	mov.f32 	%f78, 0fb94ca1f9;    	// -0.000195153
	mov.f32 	%f79, 0f3c08839e;    	// 0.00833216
	fma.rn.f32 	%f80, %f78, %f68, %f79;
	mov.f32 	%f81, 0fbe2aaaa3;    	// -0.166667
	fma.rn.f32 	%f82, %f80, %f68, %f81;
	mul.f32 	%f83, %f68, %f82;
	fma.rn.f32 	%f77, %f83, %f67, %f67;
$Lt_0_34306:
	.loc	18	1713	0
	neg.f32 	%f84, %f77;
	and.b32 	%r166, %r163, 2;
	mov.s32 	%r167, 0;
	setp.ne.s32 	%p24, %r166, %r167;
	selp.f32 	%f77, %f84, %f77, %p24;
	mov.f32 	%f55, %f77;
$LDWendi___isinff_177_1:
	.loc	28	64	0
	mul.lo.u32 	%r168, %r92, %r4;
	ld.param.u64 	%rd14, [__cudaparm__Z6kernelP6float4jjf_pos];
	add.u32 	%r169, %r6, %r168;
	cvt.u64.u32 	%rd15, %r169;
	mul.wide.u32 	%rd16, %r169, 16;
	add.u64 	%rd17, %rd14, %rd16;
	mul.f32 	%f85, %f55, %f14;
	mov.f32 	%f86, 0f3f000000;    	// 0.5
	mul.f32 	%f87, %f85, %f86;
	mov.f32 	%f88, 0f3f800000;    	// 1
	st.global.v4.f32 	[%rd17+0], {%f6,%f87,%f49,%f88};
	.loc	28	65	0
	exit;
$LDWend__Z6kernelP6float4jjf:
	} // _Z6kernelP6float4jjf



// ===== COMPILED SASS (sm_100) =====

	.target	sm_100

	.elftype	@"ET_EXEC"


//--------------------- .note.nv.tkinfo           --------------------------
	.section	.note.nv.tkinfo,"",@"SHT_NOTE"
	.sectionflags	@"SHF_NOTE_NV_TKINFO"
	.tkinfo
        /*0018*/ 	.word	0x00000002
        /*0030*/ 	.string	""
        /*0030*/ 	.string	"ptxas"
        /*0030*/ 	.string	"Cuda compilation tools, release 13.0, V13.0.88"
        /*0030*/ 	.string	"Build cuda_13.0.r13.0/compiler.36424714_0"
        /*0030*/ 	.string	"-arch sm_100 "



//--------------------- .note.nv.cuinfo           --------------------------
	.section	.note.nv.cuinfo,"",@"SHT_NOTE"
	.sectionflags	@"SHF_NOTE_NV_CUINFO"
        /*0018*/ 	.short	0x0002
        /*001a*/ 	.short	0x0014
        /*001c*/ 	.short	0x0082
	.zero		2


//--------------------- .nv.info                  --------------------------
	.section	.nv.info,"",@"SHT_CUDA_INFO"
	.align	4


	//----- nvinfo : EIATTR_REGCOUNT
	.align		4
        /*0000*/ 	.byte	0x04, 0x2f
        /*0002*/ 	.short	(.L_2 - .L_1)
	.align		4
.L_1:
        /*0004*/ 	.word	index@(_Z6kernelP6float4jjf)
        /*0008*/ 	.word	0x00000013


	//----- nvinfo : EIATTR_FRAME_SIZE
	.align		4
.L_2:
        /*000c*/ 	.byte	0x04, 0x11
        /*000e*/ 	.short	(.L_4 - .L_3)
	.align		4
.L_3:
        /*0010*/ 	.word	index@($__internal_0_$__cuda_sm3x_div_rn_noftz_f32_slowpath)
        /*0014*/ 	.word	0x00000038


	//----- nvinfo : EIATTR_FRAME_SIZE
	.align		4
.L_4:
        /*0018*/ 	.byte	0x04, 0x11
        /*001a*/ 	.short	(.L_6 - .L_5)
	.align		4
.L_5:
        /*001c*/ 	.word	index@(_Z6kernelP6float4jjf)
        /*0020*/ 	.word	0x00000038


	//----- nvinfo : EIATTR_MIN_STACK_SIZE
	.align		4
.L_6:
        /*0024*/ 	.byte	0x04, 0x12
        /*0026*/ 	.short	(.L_8 - .L_7)
	.align		4
.L_7:
        /*0028*/ 	.word	index@(_Z6kernelP6float4jjf)
        /*002c*/ 	.word	0x00000038
.L_8:


//--------------------- .nv.compat                --------------------------
	.section	.nv.compat,"",@"SHT_CUDA_COMPAT_INFO"
	.align	4
        /*0000*/ 	.byte	0x02, 0x09, 0x00, 0x00, 0x02, 0x02, 0x01, 0x00, 0x02, 0x05, 0x05, 0x00, 0x03, 0x07, 0x01, 0x01
        /*0010*/ 	.byte	0x02, 0x03, 0x00, 0x00, 0x02, 0x06, 0x01, 0x00, 0x04, 0x0b, 0x08, 0x00, 0x01, 0x00, 0x00, 0x00
        /*0020*/ 	.byte	0x00, 0x00, 0x00, 0x00


//--------------------- .nv.info._Z6kernelP6float4jjf --------------------------
	.section	.nv.info._Z6kernelP6float4jjf,"",@"SHT_CUDA_INFO"
	.sectionflags	@""
	.align	4


	//----- nvinfo : EIATTR_CUDA_API_VERSION
	.align		4
        /*0000*/ 	.byte	0x04, 0x37
        /*0002*/ 	.short	(.L_10 - .L_9)
.L_9:
        /*0004*/ 	.word	0x00000082


	//----- nvinfo : EIATTR_KPARAM_INFO
	.align		4
.L_10:
        /*0008*/ 	.byte	0x04, 0x17
        /*000a*/ 	.short	(.L_12 - .L_11)
.L_11:
        /*000c*/ 	.word	0x00000000
        /*0010*/ 	.short	0x0003
        /*0012*/ 	.short	0x0010
        /*0014*/ 	.byte	0x00, 0xf0, 0x11, 0x00


	//----- nvinfo : EIATTR_KPARAM_INFO
	.align		4
.L_12:
        /*0018*/ 	.byte	0x04, 0x17
        /*001a*/ 	.short	(.L_14 - .L_13)
.L_13:
        /*001c*/ 	.word	0x00000000
        /*0020*/ 	.short	0x0002
        /*0022*/ 	.short	0x000c
        /*0024*/ 	.byte	0x00, 0xf0, 0x11, 0x00


	//----- nvinfo : EIATTR_KPARAM_INFO
	.align		4
.L_14:
        /*0028*/ 	.byte	0x04, 0x17
        /*002a*/ 	.short	(.L_16 - .L_15)
.L_15:
        /*002c*/ 	.word	0x00000000
        /*0030*/ 	.short	0x0001
        /*0032*/ 	.short	0x0008
        /*0034*/ 	.byte	0x00, 0xf0, 0x11, 0x00


	//----- nvinfo : EIATTR_KPARAM_INFO
	.align		4
.L_16:
        /*0038*/ 	.byte	0x04, 0x17
        /*003a*/ 	.short	(.L_18 - .L_17)
.L_17:
        /*003c*/ 	.word	0x00000000
        /*0040*/ 	.short	0x0000
        /*0042*/ 	.short	0x0000
        /*0044*/ 	.byte	0x00, 0xf0, 0x21, 0x00


	//----- nvinfo : EIATTR_SPARSE_MMA_MASK
	.align		4
.L_18:
        /*0048*/ 	.byte	0x03, 0x50
        /*004a*/ 	.short	0x0000


	//----- nvinfo : EIATTR_MAXREG_COUNT
	.align		4
        /*004c*/ 	.byte	0x03, 0x1b
        /*004e*/ 	.short	0x00ff


	//----- nvinfo : EIATTR_MERCURY_ISA_VERSION
	.align		4
        /*0050*/ 	.byte	0x03, 0x5f
        /*0052*/ 	.short	0x0101


	//----- nvinfo : EIATTR_VRC_CTA_INIT_COUNT
	.align		4
        /*0054*/ 	.byte	0x02, 0x4a
	.zero		1
	.zero		1


	//----- nvinfo : EIATTR_EXIT_INSTR_OFFSETS
	.align		4
        /*0058*/ 	.byte	0x04, 0x1c
        /*005a*/ 	.short	(.L_20 - .L_19)


	//   ....[0]....
.L_19:
        /*005c*/ 	.word	0x00001290


	//----- nvinfo : EIATTR_CRS_STACK_SIZE
	.align		4
.L_20:
        /*0060*/ 	.byte	0x04, 0x1e
        /*0062*/ 	.short	(.L_22 - .L_21)
.L_21:
        /*0064*/ 	.word	0x00000000


	//----- nvinfo : EIATTR_CBANK_PARAM_SIZE
	.align		4
.L_22:
        /*0068*/ 	.byte	0x03, 0x19
        /*006a*/ 	.short	0x0014


	//----- nvinfo : EIATTR_PARAM_CBANK
	.align		4
        /*006c*/ 	.byte	0x04, 0x0a
        /*006e*/ 	.short	(.L_24 - .L_23)
	.align		4
.L_23:
        /*0070*/ 	.word	index@(.nv.constant0._Z6kernelP6float4jjf)
        /*0074*/ 	.short	0x0380
        /*0076*/ 	.short	0x0014


	//----- nvinfo : EIATTR_SW_WAR
	.align		4
.L_24:
        /*0078*/ 	.byte	0x04, 0x36
        /*007a*/ 	.short	(.L_26 - .L_25)
.L_25:
        /*007c*/ 	.word	0x00000008
.L_26:


//--------------------- .nv.callgraph             --------------------------
	.section	.nv.callgraph,"",@"SHT_CUDA_CALLGRAPH"
	.align	4
	.sectionentsize	8
	.align		4
        /*0000*/ 	.word	0x00000000
	.align		4
        /*0004*/ 	.word	0xffffffff
	.align		4
        /*0008*/ 	.word	0x00000000
	.align		4
        /*000c*/ 	.word	0xfffffffe
	.align		4
        /*0010*/ 	.word	0x00000000
	.align		4
        /*0014*/ 	.word	0xfffffffd
	.align		4
        /*0018*/ 	.word	0x00000000
	.align		4
        /*001c*/ 	.word	0xfffffffc


//--------------------- .nv.constant3             --------------------------
	.section	.nv.constant3,"a",@progbits
	.align	4
.nv.constant3:
	.type		__cudart_i2opi_f,@object
	.size		__cudart_i2opi_f,(.L_0 - __cudart_i2opi_f)
__cudart_i2opi_f:
        /*0000*/ 	.byte	0x41, 0x90, 0x43, 0x3c, 0x99, 0x95, 0x62, 0xdb, 0xc0, 0xdd, 0x34, 0xf5, 0xd1, 0x57, 0x27, 0xfc
        /*0010*/ 	.byte	0x29, 0x15, 0x44, 0x4e, 0x6e, 0x83, 0xf9, 0xa2
.L_0:


//--------------------- .text._Z6kernelP6float4jjf --------------------------
	.section	.text._Z6kernelP6float4jjf,"ax",@progbits
	.align	128
.text._Z6kernelP6float4jjf:
        .type           _Z6kernelP6float4jjf,@function
        .size           _Z6kernelP6float4jjf,(.L_x_38 - _Z6kernelP6float4jjf)
        .other          _Z6kernelP6float4jjf,@"STO_CUDA_ENTRY STV_DEFAULT"
_Z6kernelP6float4jjf:
[----:B------:R-:W0:Y:S01]  /*0000*/  LDC R1, c[0x0][0x37c] ;  /* 0x0000df00ff017b82 */ /* 0x000e220000000800 */
[----:B------:R-:W1:Y:S01]  /*0010*/  S2R R5, SR_TID.X ;  /* 0x0000000000057919 */ /* 0x000e620000002100 */
[----:B------:R-:W2:Y:S06]  /*0020*/  LDCU UR5, c[0x0][0x388] ;  /* 0x00007100ff0577ac */ /* 0x000eac0008000800 */
[----:B------:R-:W1:Y:S01]  /*0030*/  S2UR UR4, SR_CTAID.X ;  /* 0x00000000000479c3 */ /* 0x000e620000002500 */
[----:B------:R-:W-:Y:S01]  /*0040*/  BSSY.RECONVERGENT B0, `(.L_x_0) ;  /* 0x0000011000007945 */ /* 0x000fe20003800200 */
[----:B0-----:R-:W-:-:S06]  /*0050*/  VIADD R1, R1, 0xffffffc8 ;  /* 0xffffffc801017836 */ /* 0x001fcc0000000000 */
[----:B------:R-:W1:Y:S01]  /*0060*/  LDC R6, c[0x0][0x360] ;  /* 0x0000d800ff067b82 */ /* 0x000e620000000800 */
[----:B--2---:R-:W-:-:S04]  /*0070*/  I2FP.F32.U32 R3, UR5 ;  /* 0x0000000500037c45 */ /* 0x004fc80008201000 */
[----:B------:R-:W0:Y:S01]  /*0080*/  MUFU.RCP R2, R3 ;  /* 0x0000000300027308 */ /* 0x000e220000001000 */
[----:B-1----:R-:W-:-:S05]  /*0090*/  IMAD R6, R6, UR4, R5 ;  /* 0x0000000406067c24 */ /* 0x002fca000f8e0205 */
[----:B------:R-:W-:Y:S01]  /*00a0*/  I2FP.F32.U32 R0, R6 ;  /* 0x0000000600007245 */ /* 0x000fe20000201000 */
[----:B0-----:R-:W-:-:S03]  /*00b0*/  FFMA R5, -R3, R2, 1 ;  /* 0x3f80000003057423 */ /* 0x001fc60000000102 */
[----:B------:R-:W0:Y:S01]  /*00c0*/  FCHK P0, R0, R3 ;  /* 0x0000000300007302 */ /* 0x000e220000000000 */
[----:B------:R-:W-:-:S04]  /*00d0*/  FFMA R5, R2, R5, R2 ;  /* 0x0000000502057223 */ /* 0x000fc80000000002 */
[----:B------:R-:W-:-:S04]  /*00e0*/  FFMA R2, R0, R5, RZ ;  /* 0x0000000500027223 */ /* 0x000fc800000000ff */
[----:B------:R-:W-:-:S04]  /*00f0*/  FFMA R4, -R3, R2, R0 ;  /* 0x0000000203047223 */ /* 0x000fc80000000100 */
[----:B------:R-:W-:Y:S01]  /*0100*/  FFMA R2, R5, R4, R2 ;  /* 0x0000000405027223 */ /* 0x000fe20000000002 */
[----:B0-----:R-:W-:Y:S06]  /*0110*/  @!P0 BRA `(.L_x_1) ;  /* 0x00000000000c8947 */ /* 0x001fec0003800000 */
[----:B------:R-:W-:-:S07]  /*0120*/  MOV R2, 0x140 ;  /* 0x0000014000027802 */ /* 0x000fce0000000f00 */
[----:B------:R-:W-:Y:S05]  /*0130*/  CALL.REL.NOINC `($__internal_0_$__cuda_sm3x_div_rn_noftz_f32_slowpath) ;  /* 0x0000001000587944 */ /* 0x000fea0003c00000 */
[----:B------:R-:W-:-:S07]  /*0140*/  IMAD.MOV.U32 R2, RZ, RZ, R0 ;  /* 0x000000ffff027224 */ /* 0x000fce00078e0000 */
.L_x_1:
[----:B------:R-:W-:Y:S05]  /*0150*/  BSYNC.RECONVERGENT B0 ;  /* 0x0000000000007941 */ /* 0x000fea0003800200 */
.L_x_0:
[----:B------:R-:W0:Y:S01]  /*0160*/  LDC R3, c[0x0][0x390] ;  /* 0x0000e400ff037b82 */ /* 0x000e220000000800 */
[----:B------:R-:W-:Y:S01]  /*0170*/  FADD R8, R2, R2 ;  /* 0x0000000202087221 */ /* 0x000fe20000000000 */
[----:B------:R-:W-:Y:S03]  /*0180*/  BSSY.RECONVERGENT B0, `(.L_x_2) ;  /* 0x0000079000007945 */ /* 0x000fe60003800200 */
[----:B------:R-:W-:-:S04]  /*0190*/  FADD R8, R8, -1 ;  /* 0xbf80000008087421 */ /* 0x000fc80000000000 */
[----:B0-----:R-:W-:-:S05]  /*01a0*/  FFMA R3, R8, 4, R3 ;  /* 0x4080000008037823 */ /* 0x001fca0000000003 */
[----:B------:R-:W-:-:S04]  /*01b0*/  FSETP.EQ.AND P0, PT, |R3|, +INF , PT ;  /* 0x7f8000000300780b */ /* 0x000fc80003f02200 */
[----:B------:R-:W-:-:S13]  /*01c0*/  FSETP.EQ.OR P0, PT, R3, RZ, P0 ;  /* 0x000000ff0300720b */ /* 0x000fda0000702400 */
[----:B------:R-:W-:Y:S01]  /*01d0*/  @P0 FMUL R9, RZ, R3 ;  /* 0x00000003ff090220 */ /* 0x000fe20000400000 */
[----:B------:R-:W-:Y:S06]  /*01e0*/  @P0 BRA `(.L_x_3) ;  /* 0x0000000400c80947 */ /* 0x000fec0003800000 */
[----:B------:R-:W-:Y:S01]  /*01f0*/  FSETP.GT.AND P0, PT, |R3|, 48039, PT ;  /* 0x473ba7000300780b */ /* 0x000fe20003f04200 */
[----:B------:R-:W-:-:S12]  /*0200*/  BSSY.RECONVERGENT B1, `(.L_x_4) ;  /* 0x0000063000017945 */ /* 0x000fd80003800200 */
[----:B------:R-:W-:Y:S05]  /*0210*/  @!P0 BRA `(.L_x_5) ;  /* 0x00000004006c8947 */ /* 0x000fea0003800000 */
[C---:B------:R-:W-:Y:S01]  /*0220*/  IMAD.SHL.U32 R0, R3.reuse, 0x2, RZ ;  /* 0x0000000203007824 */ /* 0x040fe200078e00ff */
[C---:B------:R-:W-:Y:S01]  /*0230*/  LOP3.LUT R9, R3.reuse, 0x80000000, RZ, 0xc0, !PT ;  /* 0x8000000003097812 */ /* 0x040fe200078ec0ff */
[----:B------:R-:W-:Y:S01]  /*0240*/  IMAD.SHL.U32 R3, R3, 0x100, RZ ;  /* 0x0000010003037824 */ /* 0x000fe200078e00ff */
[----:B------:R-:W-:Y:S01]  /*0250*/  UMOV UR5, URZ ;  /* 0x000000ff00057c82 */ /* 0x000fe20008000000 */
[----:B------:R-:W-:Y:S01]  /*0260*/  VIADD R4, R1, 0x1c ;  /* 0x0000001c01047836 */ /* 0x000fe20000000000 */
[----:B------:R-:W-:Y:S01]  /*0270*/  LEA.HI R7, R0, 0xffffff80, RZ, 0x8 ;  /* 0xffffff8000077811 */ /* 0x000fe200078f40ff */
[----:B------:R-:W-:Y:S01]  /*0280*/  IMAD.MOV.U32 R0, RZ, RZ, RZ ;  /* 0x000000ffff007224 */ /* 0x000fe200078e00ff */
[----:B------:R-:W-:Y:S01]  /*0290*/  LOP3.LUT R13, R3, 0x80000000, RZ, 0xfc, !PT ;  /* 0x80000000030d7812 */ /* 0x000fe200078efcff */
[----:B------:R-:W-:Y:S01]  /*02a0*/  IMAD.MOV.U32 R5, RZ, RZ, R4 ;  /* 0x000000ffff057224 */ /* 0x000fe200078e0004 */
[----:B------:R-:W-:Y:S01]  /*02b0*/  SHF.R.U32.HI R2, RZ, 0x5, R7 ;  /* 0x00000005ff027819 */ /* 0x000fe20000011607 */
[----:B------:R-:W-:-:S03]  /*02c0*/  UMOV UR4, URZ ;  /* 0x000000ff00047c82 */ /* 0x000fc60008000000 */
[----:B------:R-:W-:-:S07]  /*02d0*/  IADD3 R11, PT, PT, -R2, 0x4, RZ ;  /* 0x00000004020b7810 */ /* 0x000fce0007ffe1ff */
.L_x_6:
[----:B------:R-:W0:Y:S01]  /*02e0*/  LDCU UR6, c[0x3][UR5] ;  /* 0x00c00000050677ac */ /* 0x000e220008000800 */
[----:B------:R-:W-:Y:S01]  /*02f0*/  IMAD.MOV.U32 R2, RZ, RZ, RZ ;  /* 0x000000ffff027224 */ /* 0x000fe200078e00ff */
[----:B------:R-:W-:Y:S02]  /*0300*/  UIADD3 UR4, UPT, UPT, UR4, 0x1, URZ ;  /* 0x0000000104047890 */ /* 0x000fe4000fffe0ff */
[----:B------:R-:W-:Y:S02]  /*0310*/  UIADD3 UR5, UPT, UPT, UR5, 0x4, URZ ;  /* 0x0000000405057890 */ /* 0x000fe4000fffe0ff */
[----:B------:R-:W-:Y:S01]  /*0320*/  UISETP.NE.AND UP0, UPT, UR4, 0x6, UPT ;  /* 0x000000060400788c */ /* 0x000fe2000bf05270 */
[----:B0-----:R-:W-:-:S04]  /*0330*/  IMAD R3, R13, UR6, RZ ;  /* 0x000000060d037c24 */ /* 0x001fc8000f8e02ff */
[----:B------:R-:W-:-:S05]  /*0340*/  IMAD.IADD R10, R3, 0x1, R0 ;  /* 0x00000001030a7824 */ /* 0x000fca00078e0200 */
[----:B------:R-:W-:Y:S01]  /*0350*/  ISETP.GT.U32.AND P0, PT, R3, R10, PT ;  /* 0x0000000a0300720c */ /* 0x000fe20003f04070 */
[----:B------:R0:W-:Y:S03]  /*0360*/  STL [R5], R10 ;  /* 0x0000000a05007387 */ /* 0x0001e60000100800 */
[----:B------:R-:W-:-:S04]  /*0370*/  SEL R0, RZ, 0xffffffff, !P0 ;  /* 0xffffffffff007807 */ /* 0x000fc80004000000 */
[----:B------:R-:W-:Y:S01]  /*0380*/  IADD3 R0, PT, PT, RZ, -R0, RZ ;  /* 0x80000000ff007210 */ /* 0x000fe20007ffe0ff */
[----:B0-----:R-:W-:-:S04]  /*0390*/  VIADD R5, R5, 0x4 ;  /* 0x0000000405057836 */ /* 0x001fc80000000000 */
[----:B------:R-:W-:Y:S02]  /*03a0*/  IMAD.MOV.U32 R3, RZ, RZ, R0 ;  /* 0x000000ffff037224 */ /* 0x000fe400078e0000 */
[----:B------:R-:W-:Y:S01]  /*03b0*/  IMAD.HI.U32 R0, R13, UR6, R2 ;  /* 0x000000060d007c27 */ /* 0x000fe2000f8e0002 */
[----:B------:R-:W-:Y:S06]  /*03c0*/  BRA.U UP0, `(.L_x_6) ;  /* 0xfffffffd00c47547 */ /* 0x000fec000b83ffff */
[----:B------:R-:W-:Y:S01]  /*03d0*/  LOP3.LUT P1, R12, R7, 0x1f, RZ, 0xc0, !PT ;  /* 0x0000001f070c7812 */ /* 0x000fe2000782c0ff */
[----:B------:R-:W-:Y:S01]  /*03e0*/  IMAD R10, R11, 0x4, R4 ;  /* 0x000000040b0a7824 */ /* 0x000fe200078e0204 */
[----:B------:R0:W-:Y:S04]  /*03f0*/  STL [R1+0x34], R0 ;  /* 0x0000340001007387 */ /* 0x0001e80000100800 */
[----:B------:R-:W2:Y:S04]  /*0400*/  LDL R2, [R10+0x4] ;  /* 0x000004000a027983 */ /* 0x000ea80000100800 */
[----:B------:R-:W0:Y:S04]  /*0410*/  LDL R7, [R10+0x8] ;  /* 0x000008000a077983 */ /* 0x000e280000100800 */
[----:B------:R-:W3:Y:S01]  /*0420*/  @P1 LDL R4, [R10] ;  /* 0x000000000a041983 */ /* 0x000ee20000100800 */
[----:B------:R-:W-:Y:S01]  /*0430*/  @P1 IADD3 R3, PT, PT, -R12, 0x20, RZ ;  /* 0x000000200c031810 */ /* 0x000fe20007ffe1ff */
[----:B------:R-:W-:Y:S01]  /*0440*/  BSSY.RECONVERGENT B2, `(.L_x_7) ;  /* 0x0000027000027945 */ /* 0x000fe20003800200 */
[----:B--2---:R-:W-:-:S02]  /*0450*/  @P1 SHF.L.U32 R5, R2, R12, RZ ;  /* 0x0000000c02051219 */ /* 0x004fc400000006ff */
[-C--:B---3--:R-:W-:Y:S02]  /*0460*/  @P1 SHF.R.U32.HI R4, RZ, R3.reuse, R4 ;  /* 0x00000003ff041219 */ /* 0x088fe40000011604 */
[----:B------:R-:W-:-:S03]  /*0470*/  @P1 SHF.R.U32.HI R3, RZ, R3, R2 ;  /* 0x00000003ff031219 */ /* 0x000fc60000011602 */
[----:B------:R-:W-:-:S04]  /*0480*/  @P1 IMAD.IADD R2, R4, 0x1, R5 ;  /* 0x0000000104021824 */ /* 0x000fc800078e0205 */
[----:B------:R-:W-:Y:S01]  /*0490*/  IMAD.SHL.U32 R4, R2, 0x4, RZ ;  /* 0x0000000402047824 */ /* 0x000fe200078e00ff */
[----:B0-----:R-:W-:-:S04]  /*04a0*/  @P1 SHF.L.U32 R0, R7, R12, RZ ;  /* 0x0000000c07001219 */ /* 0x001fc800000006ff */
[----:B------:R-:W-:Y:S01]  /*04b0*/  ISETP.NE.U32.AND P0, PT, R4, RZ, PT ;  /* 0x000000ff0400720c */ /* 0x000fe20003f05070 */
[----:B------:R-:W-:-:S05]  /*04c0*/  @P1 IMAD.IADD R7, R3, 0x1, R0 ;  /* 0x0000000103071824 */ /* 0x000fca00078e0200 */
[----:B------:R-:W-:-:S07]  /*04d0*/  SHF.L.U32.HI R11, R2, 0x2, R7 ;  /* 0x00000002020b7819 */ /* 0x000fce0000010607 */
[C---:B------:R-:W-:Y:S02]  /*04e0*/  @P0 IADD3 R0, PT, PT, R11.reuse, 0x1, RZ ;  /* 0x000000010b000810 */ /* 0x040fe40007ffe0ff */
[----:B------:R-:W-:Y:S02]  /*04f0*/  @!P0 ISETP.GT.U32.AND P2, PT, R11, -0x80000000, PT ;  /* 0x800000000b00880c */ /* 0x000fe40003f44070 */
[----:B------:R-:W-:Y:S02]  /*0500*/  @P0 ISETP.GT.U32.AND P1, PT, R0, -0x80000000, PT ;  /* 0x800000000000080c */ /* 0x000fe40003f24070 */
[----:B------:R-:W-:Y:S02]  /*0510*/  @!P0 SEL R2, RZ, 0xffffffff, !P2 ;  /* 0xffffffffff028807 */ /* 0x000fe40005000000 */
[----:B------:R-:W-:-:S05]  /*0520*/  @P0 SEL R0, RZ, 0xffffffff, !P1 ;  /* 0xffffffffff000807 */ /* 0x000fca0004800000 */
[----:B------:R-:W-:Y:S02]  /*0530*/  @P0 IMAD.MOV R0, RZ, RZ, -R0 ;  /* 0x000000ffff000224 */ /* 0x000fe400078e0a00 */
[----:B------:R-:W-:-:S05]  /*0540*/  @!P0 IMAD.MOV R0, RZ, RZ, -R2 ;  /* 0x000000ffff008224 */ /* 0x000fca00078e0a02 */
[----:B------:R-:W-:-:S13]  /*0550*/  ISETP.NE.U32.AND P0, PT, R0, RZ, PT ;  /* 0x000000ff0000720c */ /* 0x000fda0003f05070 */
[----:B------:R-:W-:Y:S01]  /*0560*/  @P0 IMAD.MOV R4, RZ, RZ, -R4 ;  /* 0x000000ffff040224 */ /* 0x000fe200078e0a04 */
[----:B------:R-:W-:-:S04]  /*0570*/  @P0 LOP3.LUT R3, RZ, R11, RZ, 0x33, !PT ;  /* 0x0000000bff030212 */ /* 0x000fc800078e33ff */
[----:B------:R-:W-:-:S04]  /*0580*/  @P0 ISETP.EQ.U32.AND P1, PT, R4, RZ, PT ;  /* 0x000000ff0400020c */ /* 0x000fc80003f22070 */
[----:B------:R-:W-:-:S05]  /*0590*/  @P0 SEL R2, RZ, 0xffffffff, !P1 ;  /* 0xffffffffff020807 */ /* 0x000fca0004800000 */
[----:B------:R-:W-:Y:S01]  /*05a0*/  @P0 IMAD.IADD R11, R3, 0x1, -R2 ;  /* 0x00000001030b0824 */ /* 0x000fe200078e0a02 */
[----:B------:R-:W-:-:S04]  /*05b0*/  ISETP.NE.U32.AND P1, PT, R9, RZ, PT ;  /* 0x000000ff0900720c */ /* 0x000fc80003f25070 */
[----:B------:R-:W-:Y:S02]  /*05c0*/  ISETP.GT.AND P2, PT, R11, RZ, PT ;  /* 0x000000ff0b00720c */ /* 0x000fe40003f44270 */
[----:B------:R-:W-:Y:S02]  /*05d0*/  LEA.HI R0, R7, R0, RZ, 0x2 ;  /* 0x0000000007007211 */ /* 0x000fe400078f10ff */
[----:B------:R-:W-:-:S05]  /*05e0*/  @P0 LOP3.LUT R9, R9, 0x80000000, RZ, 0x3c, !PT ;  /* 0x8000000009090812 */ /* 0x000fca00078e3cff */
[----:B------:R-:W-:-:S04]  /*05f0*/  @P1 IMAD.MOV R0, RZ, RZ, -R0 ;  /* 0x000000ffff001224 */ /* 0x000fc800078e0a00 */
[----:B------:R-:W-:Y:S05]  /*0600*/  @!P2 BRA `(.L_x_8) ;  /* 0x000000000024a947 */ /* 0x000fea0003800000 */
[----:B------:R-:W-:Y:S01]  /*0610*/  BSSY.RECONVERGENT B3, `(.L_x_9) ;  /* 0x0000007000037945 */ /* 0x000fe20003800200 */
[----:B------:R-:W-:-:S07]  /*0620*/  IMAD.MOV.U32 R5, RZ, RZ, RZ ;  /* 0x000000ffff057224 */ /* 0x000fce00078e00ff */
.L_x_10:
[C---:B------:R-:W-:Y:S01]  /*0630*/  SHF.L.U32.HI R11, R4.reuse, 0x1, R11 ;  /* 0x00000001040b7819 */ /* 0x040fe2000001060b */
[----:B------:R-:W-:Y:S01]  /*0640*/  VIADD R5, R5, 0xffffffff ;  /* 0xffffffff05057836 */ /* 0x000fe20000000000 */
[----:B------:R-:W-:Y:S02]  /*0650*/  SHF.L.U32 R4, R4, 0x1, RZ ;  /* 0x0000000104047819 */ /* 0x000fe400000006ff */
[----:B------:R-:W-:-:S13]  /*0660*/  ISETP.GT.AND P0, PT, R11, RZ, PT ;  /* 0x000000ff0b00720c */ /* 0x000fda0003f04270 */
[----:B------:R-:W-:Y:S05]  /*0670*/  @P0 BRA `(.L_x_10) ;  /* 0xfffffffc00ec0947 */ /* 0x000fea000383ffff */
[----:B------:R-:W-:Y:S05]  /*0680*/  BSYNC.RECONVERGENT B3 ;  /* 0x0000000000037941 */ /* 0x000fea0003800200 */
.L_x_9:
[----:B------:R-:W-:Y:S05]  /*0690*/  BRA `(.L_x_11) ;  /* 0x0000000000047947 */ /* 0x000fea0003800000 */
.L_x_8:
[----:B------:R-:W-:-:S07]  /*06a0*/  IMAD.MOV.U32 R5, RZ, RZ, RZ ;  /* 0x000000ffff057224 */ /* 0x000fce00078e00ff */
.L_x_11:
[----:B------:R-:W-:Y:S05]  /*06b0*/  BSYNC.RECONVERGENT B2 ;  /* 0x0000000000027941 */ /* 0x000fea0003800200 */
.L_x_7:
[----:B------:R-:W-:-:S05]  /*06c0*/  IMAD.WIDE.U32 R2, R11, -0x36f0255e, RZ ;  /* 0xc90fdaa20b027825 */ /* 0x000fca00078e00ff */
[----:B------:R-:W-:-:S13]  /*06d0*/  ISETP.GT.AND P0, PT, R3, RZ, PT ;  /* 0x000000ff0300720c */ /* 0x000fda0003f04270 */
[C---:B------:R-:W-:Y:S01]  /*06e0*/  @P0 SHF.L.U32.HI R3, R2.reuse, 0x1, R3 ;  /* 0x0000000102030819 */ /* 0x040fe20000010603 */
[----:B------:R-:W-:Y:S02]  /*06f0*/  @P0 IMAD.SHL.U32 R2, R2, 0x2, RZ ;  /* 0x0000000202020824 */ /* 0x000fe400078e00ff */
[----:B------:R-:W-:-:S03]  /*0700*/  @P0 VIADD R5, R5, 0xffffffff ;  /* 0xffffffff05050836 */ /* 0x000fc60000000000 */
[----:B------:R-:W-:Y:S01]  /*0710*/  ISETP.NE.U32.AND P1, PT, R2, RZ, PT ;  /* 0x000000ff0200720c */ /* 0x000fe20003f25070 */
[----:B------:R-:W-:-:S03]  /*0720*/  VIADD R5, R5, 0x7e ;  /* 0x0000007e05057836 */ /* 0x000fc60000000000 */
[----:B------:R-:W-:Y:S01]  /*0730*/  SEL R2, RZ, 0xffffffff, !P1 ;  /* 0xffffffffff027807 */ /* 0x000fe20004800000 */
[----:B------:R-:W-:-:S04]  /*0740*/  IMAD.SHL.U32 R5, R5, 0x800000, RZ ;  /* 0x0080000005057824 */ /* 0x000fc800078e00ff */
[----:B------:R-:W-:-:S04]  /*0750*/  IMAD.IADD R2, R3, 0x1, -R2 ;  /* 0x0000000103027824 */ /* 0x000fc800078e0a02 */
[C---:B------:R-:W-:Y:S01]  /*0760*/  IMAD.SHL.U32 R3, R2.reuse, 0x1000000, RZ ;  /* 0x0100000002037824 */ /* 0x040fe200078e00ff */
[----:B------:R-:W-:-:S04]  /*0770*/  LEA.HI R5, R2, R5, RZ, 0x18 ;  /* 0x0000000502057211 */ /* 0x000fc800078fc0ff */
[----:B------:R-:W-:-:S04]  /*0780*/  ISETP.LT.AND P0, PT, R3, RZ, PT ;  /* 0x000000ff0300720c */ /* 0x000fc80003f01270 */
[----:B------:R-:W-:-:S04]  /*0790*/  SEL R2, RZ, 0xffffffff, !P0 ;  /* 0xffffffffff027807 */ /* 0x000fc80004000000 */
[----:B------:R-:W-:-:S04]  /*07a0*/  IADD3 R2, PT, PT, -R2, R5, RZ ;  /* 0x0000000502027210 */ /* 0x000fc80007ffe1ff */
[----:B------:R-:W-:Y:S01]  /*07b0*/  LOP3.LUT R2, R9, R2, RZ, 0xfc, !PT ;  /* 0x0000000209027212 */ /* 0x000fe200078efcff */
[----:B------:R-:W-:Y:S06]  /*07c0*/  BRA `(.L_x_12) ;  /* 0x0000000000187947 */ /* 0x000fec0003800000 */
.L_x_5:
[----:B------:R-:W-:-:S06]  /*07d0*/  FMUL R0, R3, 0.63661974668502807617 ;  /* 0x3f22f98303007820 */ /* 0x000fcc0000400000 */
[----:B------:R-:W0:Y:S02]  /*07e0*/  F2I.NTZ R0, R0 ;  /* 0x0000000000007305 */ /* 0x000e240000203100 */
[----:B0-----:R-:W-:-:S05]  /*07f0*/  I2FP.F32.S32 R2, R0 ;  /* 0x0000000000027245 */ /* 0x001fca0000201400 */
[----:B------:R-:W-:-:S04]  /*0800*/  FFMA R3, -R2, 1.5703125, R3 ;  /* 0x3fc9000002037823 */ /* 0x000fc80000000103 */
[----:B------:R-:W-:-:S04]  /*0810*/  FFMA R3, -R2, 0.00048382673412561416626, R3 ;  /* 0x39fdaa2002037823 */ /* 0x000fc80000000103 */
[----:B------:R-:W-:-:S07]  /*0820*/  FFMA R2, -R2, 6.0771006282767103812e-11, R3 ;  /* 0x2e85a30902027823 */ /* 0x000fce0000000103 */
.L_x_12:
[----:B------:R-:W-:Y:S05]  /*0830*/  BSYNC.RECONVERGENT B1 ;  /* 0x0000000000017941 */ /* 0x000fea0003800200 */
.L_x_4:
[----:B------:R-:W-:Y:S01]  /*0840*/  R2P PR, R0, 0x3 ;  /* 0x0000000300007804 */ /* 0x000fe20000000000 */
[----:B------:R-:W-:-:S12]  /*0850*/  FMUL R5, R2, R2 ;  /* 0x0000000202057220 */ /* 0x000fd80000400000 */
[----:B------:R-:W-:Y:S02]  /*0860*/  @P0 IMAD.MOV.U32 R0, RZ, RZ, 0x37ccf5ce ;  /* 0x37ccf5ceff000424 */ /* 0x000fe400078e00ff */
[----:B------:R-:W-:Y:S02]  /*0870*/  @!P0 IMAD.MOV.U32 R3, RZ, RZ, 0x394ca1f9 ;  /* 0x394ca1f9ff038424 */ /* 0x000fe400078e00ff */
[C---:B------:R-:W-:Y:S02]  /*0880*/  @P0 FFMA R0, R5.reuse, R0, -0.0013887316454201936722 ;  /* 0xbab6061a05000423 */ /* 0x040fe40000000000 */
[C---:B------:R-:W-:Y:S02]  /*0890*/  @!P0 FFMA R3, R5.reuse, -R3, 0.0083321612328290939331 ;  /* 0x3c08839e05038423 */ /* 0x040fe40000000803 */
[C---:B------:R-:W-:Y:S02]  /*08a0*/  @P0 FFMA R0, R5.reuse, R0, 0.041666645556688308716 ;  /* 0x3d2aaaa505000423 */ /* 0x040fe40000000000 */
[----:B------:R-:W-:-:S02]  /*08b0*/  @!P0 FFMA R3, R5, R3, -0.16666655242443084717 ;  /* 0xbe2aaaa305038423 */ /* 0x000fc40000000003 */
[C---:B------:R-:W-:Y:S02]  /*08c0*/  @P0 FFMA R0, R5.reuse, R0, -0.5 ;  /* 0xbf00000005000423 */ /* 0x040fe40000000000 */
[C---:B------:R-:W-:Y:S02]  /*08d0*/  @!P0 FMUL R3, R5.reuse, R3 ;  /* 0x0000000305038220 */ /* 0x040fe40000400000 */
[----:B------:R-:W-:Y:S02]  /*08e0*/  @P0 FFMA R0, R5, R0, 1 ;  /* 0x3f80000005000423 */ /* 0x000fe40000000000 */
[----:B------:R-:W-:-:S05]  /*08f0*/  @!P0 FFMA R0, R3, R2, R2 ;  /* 0x0000000203008223 */ /* 0x000fca0000000002 */
[----:B------:R-:W-:-:S07]  /*0900*/  FSEL R9, -R0, R0, P1 ;  /* 0x0000000000097208 */ /* 0x000fce0000800100 */
.L_x_3:
[----:B------:R-:W-:Y:S05]  /*0910*/  BSYNC.RECONVERGENT B0 ;  /* 0x0000000000007941 */ /* 0x000fea0003800200 */
.L_x_2:
[----:B------:R-:W0:Y:S01]  /*0920*/  S2R R0, SR_TID.Y ;  /* 0x0000000000007919 */ /* 0x000e220000002200 */
[----:B------:R-:W1:Y:S01]  /*0930*/  LDCU UR5, c[0x0][0x38c] ;  /* 0x00007180ff0577ac */ /* 0x000e620008000800 */
[----:B------:R-:W0:Y:S01]  /*0940*/  S2UR UR4, SR_CTAID.Y ;  /* 0x00000000000479c3 */ /* 0x000e220000002600 */
[----:B------:R-:W-:Y:S07]  /*0950*/  BSSY.RECONVERGENT B0, `(.L_x_13) ;  /* 0x0000010000007945 */ /* 0x000fee0003800200 */
[----:B------:R-:W0:Y:S01]  /*0960*/  LDC R11, c[0x0][0x364] ;  /* 0x0000d900ff0b7b82 */ /* 0x000e220000000800 */
[----:B-1----:R-:W-:-:S04]  /*0970*/  I2FP.F32.U32 R3, UR5 ;  /* 0x0000000500037c45 */ /* 0x002fc80008201000 */
[----:B------:R-:W1:Y:S01]  /*0980*/  MUFU.RCP R2, R3 ;  /* 0x0000000300027308 */ /* 0x000e620000001000 */
[----:B0-----:R-:W-:-:S05]  /*0990*/  IMAD R11, R11, UR4, R0 ;  /* 0x000000040b0b7c24 */ /* 0x001fca000f8e0200 */
[----:B------:R-:W-:Y:S01]  /*09a0*/  I2FP.F32.U32 R0, R11 ;  /* 0x0000000b00007245 */ /* 0x000fe20000201000 */
[----:B-1----:R-:W-:-:S03]  /*09b0*/  FFMA R5, -R3, R2, 1 ;  /* 0x3f80000003057423 */ /* 0x002fc60000000102 */
        /* <DEDUP_REMOVED lines=9> */
.L_x_14:
[----:B------:R-:W-:Y:S05]  /*0a50*/  BSYNC.RECONVERGENT B0 ;  /* 0x0000000000007941 */ /* 0x000fea0003800200 */
.L_x_13:
[----:B------:R-:W0:Y:S01]  /*0a60*/  LDC R3, c[0x0][0x390] ;  /* 0x0000e400ff037b82 */ /* 0x000e220000000800 */
[----:B------:R-:W-:Y:S01]  /*0a70*/  FADD R10, R2, R2 ;  /* 0x00000002020a7221 */ /* 0x000fe20000000000 */
[----:B------:R-:W1:Y:S01]  /*0a80*/  LDCU.64 UR8, c[0x0][0x358] ;  /* 0x00006b00ff0877ac */ /* 0x000e620008000a00 */
[----:B------:R-:W-:Y:S02]  /*0a90*/  BSSY.RECONVERGENT B0, `(.L_x_15) ;  /* 0x0000078000007945 */ /* 0x000fe40003800200 */
[----:B------:R-:W-:-:S04]  /*0aa0*/  FADD R10, R10, -1 ;  /* 0xbf8000000a0a7421 */ /* 0x000fc80000000000 */
[----:B0-----:R-:W-:-:S05]  /*0ab0*/  FFMA R2, R10, 4, R3 ;  /* 0x408000000a027823 */ /* 0x001fca0000000003 */
[----:B------:R-:W-:-:S13]  /*0ac0*/  FSETP.NEU.AND P0, PT, |R2|, +INF , PT ;  /* 0x7f8000000200780b */ /* 0x000fda0003f0d200 */
[----:B------:R-:W-:Y:S01]  /*0ad0*/  @!P0 FADD R0, R2, -R2 ;  /* 0x8000000202008221 */ /* 0x000fe20000000000 */
[----:B-1----:R-:W-:Y:S06]  /*0ae0*/  @!P0 BRA `(.L_x_16) ;  /* 0x0000000400c88947 */ /* 0x002fec0003800000 */
[----:B------:R-:W-:Y:S01]  /*0af0*/  FSETP.GT.AND P0, PT, |R2|, 48039, PT ;  /* 0x473ba7000200780b */ /* 0x000fe20003f04200 */
[----:B------:R-:W-:-:S12]  /*0b00*/  BSSY.RECONVERGENT B1, `(.L_x_17) ;  /* 0x0000062000017945 */ /* 0x000fd80003800200 */
[----:B------:R-:W-:Y:S05]  /*0b10*/  @!P0 BRA `(.L_x_18) ;  /* 0x0000000400688947 */ /* 0x000fea0003800000 */
[C---:B------:R-:W-:Y:S01]  /*0b20*/  IMAD.SHL.U32 R0, R2.reuse, 0x2, RZ ;  /* 0x0000000202007824 */ /* 0x040fe200078e00ff */
[C---:B------:R-:W-:Y:S01]  /*0b30*/  LOP3.LUT R12, R2.reuse, 0x80000000, RZ, 0xc0, !PT ;  /* 0x80000000020c7812 */ /* 0x040fe200078ec0ff */
[----:B------:R-:W-:Y:S01]  /*0b40*/  IMAD.SHL.U32 R4, R2, 0x100, RZ ;  /* 0x0000010002047824 */ /* 0x000fe200078e00ff */
[----:B------:R-:W-:Y:S01]  /*0b50*/  UMOV UR5, URZ ;  /* 0x000000ff00057c82 */ /* 0x000fe20008000000 */
[----:B------:R-:W-:Y:S01]  /*0b60*/  IMAD.MOV.U32 R2, RZ, RZ, R1 ;  /* 0x000000ffff027224 */ /* 0x000fe200078e0001 */
[----:B------:R-:W-:Y:S01]  /*0b70*/  LEA.HI R13, R0, 0xffffff80, RZ, 0x8 ;  /* 0xffffff80000d7811 */ /* 0x000fe200078f40ff */
[----:B------:R-:W-:Y:S01]  /*0b80*/  IMAD.MOV.U32 R0, RZ, RZ, RZ ;  /* 0x000000ffff007224 */ /* 0x000fe200078e00ff */
[----:B------:R-:W-:Y:S01]  /*0b90*/  LOP3.LUT R15, R4, 0x80000000, RZ, 0xfc, !PT ;  /* 0x80000000040f7812 */ /* 0x000fe200078efcff */
[----:B------:R-:W-:Y:S01]  /*0ba0*/  UMOV UR4, URZ ;  /* 0x000000ff00047c82 */ /* 0x000fe20008000000 */
[----:B------:R-:W-:-:S04]  /*0bb0*/  SHF.R.U32.HI R3, RZ, 0x5, R13 ;  /* 0x00000005ff037819 */ /* 0x000fc8000001160d */
[----:B------:R-:W-:-:S07]  /*0bc0*/  IADD3 R14, PT, PT, -R3, 0x4, RZ ;  /* 0x00000004030e7810 */ /* 0x000fce0007ffe1ff */
.L_x_19:
[----:B------:R-:W0:Y:S01]  /*0bd0*/  LDCU UR6, c[0x3][UR5] ;  /* 0x00c00000050677ac */ /* 0x000e220008000800 */
[----:B------:R-:W-:Y:S01]  /*0be0*/  IMAD.MOV.U32 R4, RZ, RZ, RZ ;  /* 0x000000ffff047224 */ /* 0x000fe200078e00ff */
[----:B------:R-:W-:Y:S02]  /*0bf0*/  UIADD3 UR4, UPT, UPT, UR4, 0x1, URZ ;  /* 0x0000000104047890 */ /* 0x000fe4000fffe0ff */
[----:B------:R-:W-:Y:S02]  /*0c00*/  UIADD3 UR5, UPT, UPT, UR5, 0x4, URZ ;  /* 0x0000000405057890 */ /* 0x000fe4000fffe0ff */
[----:B------:R-:W-:Y:S01]  /*0c10*/  UISETP.NE.AND UP0, UPT, UR4, 0x6, UPT ;  /* 0x000000060400788c */ /* 0x000fe2000bf05270 */
[----:B0-----:R-:W-:-:S05]  /*0c20*/  IMAD R3, R15, UR6, RZ ;  /* 0x000000060f037c24 */ /* 0x001fca000f8e02ff */
[----:B------:R-:W-:-:S04]  /*0c30*/  IADD3 R7, PT, PT, R3, R0, RZ ;  /* 0x0000000003077210 */ /* 0x000fc80007ffe0ff */
[----:B------:R-:W-:Y:S01]  /*0c40*/  ISETP.GT.U32.AND P0, PT, R3, R7, PT ;  /* 0x000000070300720c */ /* 0x000fe20003f04070 */
[----:B------:R0:W-:Y:S03]  /*0c50*/  STL [R2], R7 ;  /* 0x0000000702007387 */ /* 0x0001e60000100800 */
[----:B------:R-:W-:-:S05]  /*0c60*/  SEL R0, RZ, 0xffffffff, !P0 ;  /* 0xffffffffff007807 */ /* 0x000fca0004000000 */
[----:B------:R-:W-:Y:S02]  /*0c70*/  IMAD.MOV R0, RZ, RZ, -R0 ;  /* 0x000000ffff007224 */ /* 0x000fe400078e0a00 */
[----:B0-----:R-:W-:Y:S02]  /*0c80*/  VIADD R2, R2, 0x4 ;  /* 0x0000000402027836 */ /* 0x001fe40000000000 */
        /* <DEDUP_REMOVED lines=17> */
[----:B------:R-:W-:Y:S02]  /*0da0*/  ISETP.NE.U32.AND P0, PT, R4, RZ, PT ;  /* 0x000000ff0400720c */ /* 0x000fe40003f05070 */
[----:B------:R-:W-:-:S04]  /*0db0*/  @P1 IADD3 R7, PT, PT, R3, R0, RZ ;  /* 0x0000000003071210 */ /* 0x000fc80007ffe0ff */
[----:B------:R-:W-:-:S07]  /*0dc0*/  SHF.L.U32.HI R15, R2, 0x2, R7 ;  /* 0x00000002020f7819 */ /* 0x000fce0000010607 */
[C---:B------:R-:W-:Y:S01]  /*0dd0*/  @P0 VIADD R0, R15.reuse, 0x1 ;  /* 0x000000010f000836 */ /* 0x040fe20000000000 */
[----:B------:R-:W-:-:S04]  /*0de0*/  @!P0 ISETP.GT.U32.AND P2, PT, R15, -0x80000000, PT ;  /* 0x800000000f00880c */ /* 0x000fc80003f44070 */
        /* <DEDUP_REMOVED lines=19> */
.L_x_23:
[C---:B------:R-:W-:Y:S01]  /*0f20*/  SHF.L.U32.HI R15, R4.reuse, 0x1, R15 ;  /* 0x00000001040f7819 */ /* 0x040fe2000001060f */
[----:B------:R-:W-:Y:S01]  /*0f30*/  IMAD.SHL.U32 R4, R4, 0x2, RZ ;  /* 0x0000000204047824 */ /* 0x000fe200078e00ff */
[----:B------:R-:W-:Y:S02]  /*0f40*/  IADD3 R5, PT, PT, R5, -0x1, RZ ;  /* 0xffffffff05057810 */ /* 0x000fe40007ffe0ff */
[----:B------:R-:W-:-:S13]  /*0f50*/  ISETP.GT.AND P0, PT, R15, RZ, PT ;  /* 0x000000ff0f00720c */ /* 0x000fda0003f04270 */
[----:B------:R-:W-:Y:S05]  /*0f60*/  @P0 BRA `(.L_x_23) ;  /* 0xfffffffc00ec0947 */ /* 0x000fea000383ffff */
[----:B------:R-:W-:Y:S05]  /*0f70*/  BSYNC.RECONVERGENT B3 ;  /* 0x0000000000037941 */ /* 0x000fea0003800200 */
.L_x_22:
[----:B------:R-:W-:Y:S05]  /*0f80*/  BRA `(.L_x_24) ;  /* 0x0000000000047947 */ /* 0x000fea0003800000 */
.L_x_21:
[----:B------:R-:W-:-:S07]  /*0f90*/  IMAD.MOV.U32 R5, RZ, RZ, RZ ;  /* 0x000000ffff057224 */ /* 0x000fce00078e00ff */
.L_x_24:
[----:B------:R-:W-:Y:S05]  /*0fa0*/  BSYNC.RECONVERGENT B2 ;  /* 0x0000000000027941 */ /* 0x000fea0003800200 */
.L_x_20:
[----:B------:R-:W-:-:S05]  /*0fb0*/  IMAD.WIDE.U32 R2, R15, -0x36f0255e, RZ ;  /* 0xc90fdaa20f027825 */ /* 0x000fca00078e00ff */
[----:B------:R-:W-:-:S13]  /*0fc0*/  ISETP.GT.AND P0, PT, R3, RZ, PT ;  /* 0x000000ff0300720c */ /* 0x000fda0003f04270 */
[C---:B------:R-:W-:Y:S01]  /*0fd0*/  @P0 SHF.L.U32.HI R3, R2.reuse, 0x1, R3 ;  /* 0x0000000102030819 */ /* 0x040fe20000010603 */
[----:B------:R-:W-:Y:S02]  /*0fe0*/  @P0 IMAD.SHL.U32 R2, R2, 0x2, RZ ;  /* 0x0000000202020824 */ /* 0x000fe400078e00ff */
[----:B------:R-:W-:-:S03]  /*0ff0*/  @P0 VIADD R5, R5, 0xffffffff ;  /* 0xffffffff05050836 */ /* 0x000fc60000000000 */
[----:B------:R-:W-:Y:S01]  /*1000*/  ISETP.NE.U32.AND P1, PT, R2, RZ, PT ;  /* 0x000000ff0200720c */ /* 0x000fe20003f25070 */
[----:B------:R-:W-:-:S03]  /*1010*/  VIADD R5, R5, 0x7e ;  /* 0x0000007e05057836 */ /* 0x000fc60000000000 */
[----:B------:R-:W-:Y:S02]  /*1020*/  SEL R2, RZ, 0xffffffff, !P1 ;  /* 0xffffffffff027807 */ /* 0x000fe40004800000 */
[----:B------:R-:W-:-:S03]  /*1030*/  SHF.L.U32 R5, R5, 0x17, RZ ;  /* 0x0000001705057819 */ /* 0x000fc600000006ff */
[----:B------:R-:W-:-:S04]  /*1040*/  IMAD.IADD R2, R3, 0x1, -R2 ;  /* 0x0000000103027824 */ /* 0x000fc800078e0a02 */
[C---:B------:R-:W-:Y:S01]  /*1050*/  IMAD.SHL.U32 R3, R2.reuse, 0x1000000, RZ ;  /* 0x0100000002037824 */ /* 0x040fe200078e00ff */
[----:B------:R-:W-:-:S04]  /*1060*/  LEA.HI R5, R2, R5, RZ, 0x18 ;  /* 0x0000000502057211 */ /* 0x000fc800078fc0ff */
[----:B------:R-:W-:-:S04]  /*1070*/  ISETP.LT.AND P0, PT, R3, RZ, PT ;  /* 0x000000ff0300720c */ /* 0x000fc80003f01270 */
[----:B------:R-:W-:-:S05]  /*1080*/  SEL R2, RZ, 0xffffffff, !P0 ;  /* 0xffffffffff027807 */ /* 0x000fca0004000000 */
[----:B------:R-:W-:-:S05]  /*1090*/  IMAD.IADD R5, R5, 0x1, -R2 ;  /* 0x0000000105057824 */ /* 0x000fca00078e0a02 */
[----:B------:R-:W-:Y:S01]  /*10a0*/  LOP3.LUT R5, R12, R5, RZ, 0xfc, !PT ;  /* 0x000000050c057212 */ /* 0x000fe200078efcff */
[----:B------:R-:W-:Y:S06]  /*10b0*/  BRA `(.L_x_25) ;  /* 0x0000000000187947 */ /* 0x000fec0003800000 */
.L_x_18:
[----:B------:R-:W-:-:S06]  /*10c0*/  FMUL R0, R2, 0.63661974668502807617 ;  /* 0x3f22f98302007820 */ /* 0x000fcc0000400000 */
[----:B------:R-:W0:Y:S02]  /*10d0*/  F2I.NTZ R0, R0 ;  /* 0x0000000000007305 */ /* 0x000e240000203100 */
[----:B0-----:R-:W-:-:S05]  /*10e0*/  I2FP.F32.S32 R5, R0 ;  /* 0x0000000000057245 */ /* 0x001fca0000201400 */
[----:B------:R-:W-:-:S04]  /*10f0*/  FFMA R2, -R5, 1.5703125, R2 ;  /* 0x3fc9000005027823 */ /* 0x000fc80000000102 */
[----:B------:R-:W-:-:S04]  /*1100*/  FFMA R2, -R5, 0.00048382673412561416626, R2 ;  /* 0x39fdaa2005027823 */ /* 0x000fc80000000102 */
[----:B------:R-:W-:-:S07]  /*1110*/  FFMA R5, -R5, 6.0771006282767103812e-11, R2 ;  /* 0x2e85a30905057823 */ /* 0x000fce0000000102 */
.L_x_25:
[----:B------:R-:W-:Y:S05]  /*1120*/  BSYNC.RECONVERGENT B1 ;  /* 0x0000000000017941 */ /* 0x000fea0003800200 */
.L_x_17:
[----:B------:R-:W-:Y:S02]  /*1130*/  VIADD R0, R0, 0x1 ;  /* 0x0000000100007836 */ /* 0x000fe40000000000 */
[----:B------:R-:W-:-:S03]  /*1140*/  FMUL R3, R5, R5 ;  /* 0x0000000505037220 */ /* 0x000fc60000400000 */
[----:B------:R-:W-:-:S13]  /*1150*/  R2P PR, R0, 0x3 ;  /* 0x0000000300007804 */ /* 0x000fda0000000000 */
        /* <DEDUP_REMOVED lines=11> */
.L_x_16:
[----:B------:R-:W-:Y:S05]  /*1210*/  BSYNC.RECONVERGENT B0 ;  /* 0x0000000000007941 */ /* 0x000fea0003800200 */
.L_x_15:
[----:B------:R-:W0:Y:S01]  /*1220*/  LDC.64 R2, c[0x0][0x380] ;  /* 0x0000e000ff027b82 */ /* 0x000e220000000a00 */
[----:B------:R-:W1:Y:S01]  /*1230*/  LDCU UR4, c[0x0][0x388] ;  /* 0x00007100ff0477ac */ /* 0x000e620008000800 */
[----:B------:R-:W-:Y:S01]  /*1240*/  FMUL.D2 R9, R0, R9 ;  /* 0x0000000900097220 */ /* 0x000fe20000300000 */
[----:B-1----:R-:W-:Y:S02]  /*1250*/  IMAD R5, R11, UR4, R6 ;  /* 0x000000040b057c24 */ /* 0x002fe4000f8e0206 */
[----:B------:R-:W-:Y:S02]  /*1260*/  IMAD.MOV.U32 R11, RZ, RZ, 0x3f800000 ;  /* 0x3f800000ff0b7424 */ /* 0x000fe400078e00ff */
[----:B0-----:R-:W-:-:S05]  /*1270*/  IMAD.WIDE.U32 R2, R5, 0x10, R2 ;  /* 0x0000001005027825 */ /* 0x001fca00078e0002 */
[----:B------:R-:W-:Y:S01]  /*1280*/  STG.E.128 desc[UR8][R2.64], R8 ;  /* 0x0000000802007986 */ /* 0x000fe2000c101d08 */
[----:B------:R-:W-:Y:S05]  /*1290*/  EXIT ;  /* 0x000000000000794d */ /* 0x000fea0003800000 */
        .weak           $__internal_0_$__cuda_sm3x_div_rn_noftz_f32_slowpath
        .type           $__internal_0_$__cuda_sm3x_div_rn_noftz_f32_slowpath,@function
        .size           $__internal_0_$__cuda_sm3x_div_rn_noftz_f32_slowpath,(.L_x_38 - $__internal_0_$__cuda_sm3x_div_rn_noftz_f32_slowpath)
$__internal_0_$__cuda_sm3x_div_rn_noftz_f32_slowpath:
[----:B------:R-:W-:Y:S01]  /*12a0*/  SHF.R.U32.HI R5, RZ, 0x17, R3 ;  /* 0x00000017ff057819 */ /* 0x000fe20000011603 */
[----:B------:R-:W-:Y:S01]  /*12b0*/  BSSY.RECONVERGENT B1, `(.L_x_26) ;  /* 0x0000062000017945 */ /* 0x000fe20003800200 */
[----:B------:R-:W-:Y:S02]  /*12c0*/  SHF.R.U32.HI R4, RZ, 0x17, R0 ;  /* 0x00000017ff047819 */ /* 0x000fe40000011600 */
[----:B------:R-:W-:Y:S02]  /*12d0*/  LOP3.LUT R14, R5, 0xff, RZ, 0xc0, !PT ;  /* 0x000000ff050e7812 */ /* 0x000fe400078ec0ff */
[----:B------:R-:W-:-:S03]  /*12e0*/  LOP3.LUT R12, R4, 0xff, RZ, 0xc0, !PT ;  /* 0x000000ff040c7812 */ /* 0x000fc600078ec0ff */
[----:B------:R-:W-:Y:S02]  /*12f0*/  VIADD R7, R14, 0xffffffff ;  /* 0xffffffff0e077836 */ /* 0x000fe40000000000 */
[----:B------:R-:W-:-:S03]  /*1300*/  VIADD R5, R12, 0xffffffff ;  /* 0xffffffff0c057836 */ /* 0x000fc60000000000 */
[----:B------:R-:W-:-:S04]  /*1310*/  ISETP.GT.U32.AND P0, PT, R7, 0xfd, PT ;  /* 0x000000fd0700780c */ /* 0x000fc80003f04070 */
[----:B------:R-:W-:-:S13]  /*1320*/  ISETP.GT.U32.OR P0, PT, R5, 0xfd, P0 ;  /* 0x000000fd0500780c */ /* 0x000fda0000704470 */
[----:B------:R-:W-:Y:S01]  /*1330*/  @!P0 MOV R4, RZ ;  /* 0x000000ff00048202 */ /* 0x000fe20000000f00 */
[----:B------:R-:W-:Y:S06]  /*1340*/  @!P0 BRA `(.L_x_27) ;  /* 0x00000000005c8947 */ /* 0x000fec0003800000 */
[----:B------:R-:W-:Y:S02]  /*1350*/  FSETP.GTU.FTZ.AND P0, PT, |R0|, +INF , PT ;  /* 0x7f8000000000780b */ /* 0x000fe40003f1c200 */
[----:B------:R-:W-:-:S04]  /*1360*/  FSETP.GTU.FTZ.AND P1, PT, |R3|, +INF , PT ;  /* 0x7f8000000300780b */ /* 0x000fc80003f3c200 */
[----:B------:R-:W-:-:S13]  /*1370*/  PLOP3.LUT P0, PT, P0, P1, PT, 0xf8, 0x8f ;  /* 0x00000000008f781c */ /* 0x000fda0000703f70 */
[----:B------:R-:W-:Y:S05]  /*1380*/  @P0 BRA `(.L_x_28) ;  /* 0x00000004004c0947 */ /* 0x000fea0003800000 */
[----:B------:R-:W-:-:S13]  /*1390*/  LOP3.LUT P0, RZ, R3, 0x7fffffff, R0, 0xc8, !PT ;  /* 0x7fffffff03ff7812 */ /* 0x000fda000780c800 */
[----:B------:R-:W-:Y:S05]  /*13a0*/  @!P0 BRA `(.L_x_29) ;  /* 0x00000004003c8947 */ /* 0x000fea0003800000 */
[C---:B------:R-:W-:Y:S02]  /*13b0*/  FSETP.NEU.FTZ.AND P2, PT, |R0|.reuse, +INF , PT ;  /* 0x7f8000000000780b */ /* 0x040fe40003f5d200 */
[----:B------:R-:W-:Y:S02]  /*13c0*/  FSETP.NEU.FTZ.AND P1, PT, |R3|, +INF , PT ;  /* 0x7f8000000300780b */ /* 0x000fe40003f3d200 */
[----:B------:R-:W-:-:S11]  /*13d0*/  FSETP.NEU.FTZ.AND P0, PT, |R0|, +INF , PT ;  /* 0x7f8000000000780b */ /* 0x000fd60003f1d200 */
[----:B------:R-:W-:Y:S05]  /*13e0*/  @!P1 BRA !P2, `(.L_x_29) ;  /* 0x00000004002c9947 */ /* 0x000fea0005000000 */
[----:B------:R-:W-:-:S04]  /*13f0*/  LOP3.LUT P2, RZ, R0, 0x7fffffff, RZ, 0xc0, !PT ;  /* 0x7fffffff00ff7812 */ /* 0x000fc8000784c0ff */
[----:B------:R-:W-:-:S13]  /*1400*/  PLOP3.LUT P1, PT, P1, P2, PT, 0x2f, 0xf2 ;  /* 0x0000000000f2781c */ /* 0x000fda0000f24577 */
[----:B------:R-:W-:Y:S05]  /*1410*/  @P1 BRA `(.L_x_30) ;  /* 0x0000000400181947 */ /* 0x000fea0003800000 */
[----:B------:R-:W-:-:S04]  /*1420*/  LOP3.LUT P1, RZ, R3, 0x7fffffff, RZ, 0xc0, !PT ;  /* 0x7fffffff03ff7812 */ /* 0x000fc8000782c0ff */
[----:B------:R-:W-:-:S13]  /*1430*/  PLOP3.LUT P0, PT, P0, P1, PT, 0x2f, 0xf2 ;  /* 0x0000000000f2781c */ /* 0x000fda0000702577 */
[----:B------:R-:W-:Y:S05]  /*1440*/  @P0 BRA `(.L_x_31) ;  /* 0x0000000400000947 */ /* 0x000fea0003800000 */
[----:B------:R-:W-:Y:S02]  /*1450*/  ISETP.GE.AND P0, PT, R5, RZ, PT ;  /* 0x000000ff0500720c */ /* 0x000fe40003f06270 */
[----:B------:R-:W-:-:S11]  /*1460*/  ISETP.GE.AND P1, PT, R7, RZ, PT ;  /* 0x000000ff0700720c */ /* 0x000fd60003f26270 */
[----:B------:R-:W-:Y:S02]  /*1470*/  @P0 IMAD.MOV.U32 R4, RZ, RZ, RZ ;  /* 0x000000ffff040224 */ /* 0x000fe400078e00ff */
[----:B------:R-:W-:Y:S01]  /*1480*/  @!P0 FFMA R0, R0, 1.84467440737095516160e+19, RZ ;  /* 0x5f80000000008823 */ /* 0x000fe200000000ff */
[----:B------:R-:W-:Y:S02]  /*1490*/  @!P0 IMAD.MOV.U32 R4, RZ, RZ, -0x40 ;  /* 0xffffffc0ff048424 */ /* 0x000fe400078e00ff */
[----:B------:R-:W-:Y:S02]  /*14a0*/  @!P1 FFMA R3, R3, 1.84467440737095516160e+19, RZ ;  /* 0x5f80000003039823 */ /* 0x000fe400000000ff */
[----:B------:R-:W-:-:S07]  /*14b0*/  @!P1 VIADD R4, R4, 0x40 ;  /* 0x0000004004049836 */ /* 0x000fce0000000000 */
.L_x_27:
[----:B------:R-:W-:Y:S01]  /*14c0*/  LEA R10, R14, 0xc0800000, 0x17 ;  /* 0xc08000000e0a7811 */ /* 0x000fe200078eb8ff */
[----:B------:R-:W-:Y:S04]  /*14d0*/  BSSY.RECONVERGENT B2, `(.L_x_32) ;  /* 0x0000036000027945 */ /* 0x000fe80003800200 */
[----:B------:R-:W-:Y:S02]  /*14e0*/  IMAD.IADD R10, R3, 0x1, -R10 ;  /* 0x00000001030a7824 */ /* 0x000fe400078e0a0a */
[----:B------:R-:W-:Y:S02]  /*14f0*/  VIADD R3, R12, 0xffffff81 ;  /* 0xffffff810c037836 */ /* 0x000fe40000000000 */
[----:B------:R-:W0:Y:S01]  /*1500*/  MUFU.RCP R5, R10 ;  /* 0x0000000a00057308 */ /* 0x000e220000001000 */
[----:B------:R-:W-:Y:S01]  /*1510*/  FADD.FTZ R7, -R10, -RZ ;  /* 0x800000ff0a077221 */ /* 0x000fe20000010100 */
[----:B------:R-:W-:-:S03]  /*1520*/  IMAD R0, R3, -0x800000, R0 ;  /* 0xff80000003007824 */ /* 0x000fc600078e0200 */
[----:B0-----:R-:W-:-:S04]  /*1530*/  FFMA R12, R5, R7, 1 ;  /* 0x3f800000050c7423 */ /* 0x001fc80000000007 */
[----:B------:R-:W-:-:S04]  /*1540*/  FFMA R16, R5, R12, R5 ;  /* 0x0000000c05107223 */ /* 0x000fc80000000005 */
[----:B------:R-:W-:-:S04]  /*1550*/  FFMA R5, R0, R16, RZ ;  /* 0x0000001000057223 */ /* 0x000fc800000000ff */
[----:B------:R-:W-:-:S04]  /*1560*/  FFMA R12, R7, R5, R0 ;  /* 0x00000005070c7223 */ /* 0x000fc80000000000 */
[----:B------:R-:W-:Y:S01]  /*1570*/  FFMA R13, R16, R12, R5 ;  /* 0x0000000c100d7223 */ /* 0x000fe20000000005 */
[----:B------:R-:W-:-:S03]  /*1580*/  IADD3 R5, PT, PT, R3, 0x7f, -R14 ;  /* 0x0000007f03057810 */ /* 0x000fc60007ffe80e */
[----:B------:R-:W-:Y:S02]  /*1590*/  FFMA R12, R7, R13, R0 ;  /* 0x0000000d070c7223 */ /* 0x000fe40000000000 */
[----:B------:R-:W-:Y:S02]  /*15a0*/  IMAD.IADD R5, R5, 0x1, R4 ;  /* 0x0000000105057824 */ /* 0x000fe400078e0204 */
[----:B------:R-:W-:-:S05]  /*15b0*/  FFMA R0, R16, R12, R13 ;  /* 0x0000000c10007223 */ /* 0x000fca000000000d */
[----:B------:R-:W-:-:S04]  /*15c0*/  SHF.R.U32.HI R3, RZ, 0x17, R0 ;  /* 0x00000017ff037819 */ /* 0x000fc80000011600 */
[----:B------:R-:W-:-:S05]  /*15d0*/  LOP3.LUT R3, R3, 0xff, RZ, 0xc0, !PT ;  /* 0x000000ff03037812 */ /* 0x000fca00078ec0ff */
[----:B------:R-:W-:-:S05]  /*15e0*/  IMAD.IADD R7, R3, 0x1, R5 ;  /* 0x0000000103077824 */ /* 0x000fca00078e0205 */
[----:B------:R-:W-:-:S04]  /*15f0*/  IADD3 R3, PT, PT, R7, -0x1, RZ ;  /* 0xffffffff07037810 */ /* 0x000fc80007ffe0ff */
[----:B------:R-:W-:-:S13]  /*1600*/  ISETP.GE.U32.AND P0, PT, R3, 0xfe, PT ;  /* 0x000000fe0300780c */ /* 0x000fda0003f06070 */
[----:B------:R-:W-:Y:S05]  /*1610*/  @!P0 BRA `(.L_x_33) ;  /* 0x0000000000808947 */ /* 0x000fea0003800000 */
[----:B------:R-:W-:-:S13]  /*1620*/  ISETP.GT.AND P0, PT, R7, 0xfe, PT ;  /* 0x000000fe0700780c */ /* 0x000fda0003f04270 */
[----:B------:R-:W-:Y:S05]  /*1630*/  @P0 BRA `(.L_x_34) ;  /* 0x00000000006c0947 */ /* 0x000fea0003800000 */
[----:B------:R-:W-:-:S13]  /*1640*/  ISETP.GE.AND P0, PT, R7, 0x1, PT ;  /* 0x000000010700780c */ /* 0x000fda0003f06270 */
[----:B------:R-:W-:Y:S05]  /*1650*/  @P0 BRA `(.L_x_35) ;  /* 0x0000000000740947 */ /* 0x000fea0003800000 */
[----:B------:R-:W-:Y:S02]  /*1660*/  ISETP.GE.AND P0, PT, R7, -0x18, PT ;  /* 0xffffffe80700780c */ /* 0x000fe40003f06270 */
[----:B------:R-:W-:-:S11]  /*1670*/  LOP3.LUT R0, R0, 0x80000000, RZ, 0xc0, !PT ;  /* 0x8000000000007812 */ /* 0x000fd600078ec0ff */
[----:B------:R-:W-:Y:S05]  /*1680*/  @!P0 BRA `(.L_x_35) ;  /* 0x0000000000688947 */ /* 0x000fea0003800000 */
[CCC-:B------:R-:W-:Y:S01]  /*1690*/  FFMA.RZ R3, R16.reuse, R12.reuse, R13.reuse ;  /* 0x0000000c10037223 */ /* 0x1c0fe2000000c00d */
[C---:B------:R-:W-:Y:S02]  /*16a0*/  VIADD R10, R7.reuse, 0x20 ;  /* 0x00000020070a7836 */ /* 0x040fe40000000000 */
[CCC-:B------:R-:W-:Y:S01]  /*16b0*/  FFMA.RM R4, R16.reuse, R12.reuse, R13.reuse ;  /* 0x0000000c10047223 */ /* 0x1c0fe2000000400d */
[----:B------:R-:W-:Y:S02]  /*16c0*/  ISETP.NE.AND P2, PT, R7, RZ, PT ;  /* 0x000000ff0700720c */ /* 0x000fe40003f45270 */
[----:B------:R-:W-:Y:S01]  /*16d0*/  LOP3.LUT R5, R3, 0x7fffff, RZ, 0xc0, !PT ;  /* 0x007fffff03057812 */ /* 0x000fe200078ec0ff */
[----:B------:R-:W-:Y:S01]  /*16e0*/  FFMA.RP R3, R16, R12, R13 ;  /* 0x0000000c10037223 */ /* 0x000fe2000000800d */
[----:B------:R-:W-:Y:S01]  /*16f0*/  ISETP.NE.AND P1, PT, R7, RZ, PT ;  /* 0x000000ff0700720c */ /* 0x000fe20003f25270 */
[----:B------:R-:W-:Y:S01]  /*1700*/  IMAD.MOV R7, RZ, RZ, -R7 ;  /* 0x000000ffff077224 */ /* 0x000fe200078e0a07 */
[----:B------:R-:W-:-:S02]  /*1710*/  LOP3.LUT R5, R5, 0x800000, RZ, 0xfc, !PT ;  /* 0x0080000005057812 */ /* 0x000fc400078efcff */
[----:B------:R-:W-:Y:S02]  /*1720*/  FSETP.NEU.FTZ.AND P0, PT, R3, R4, PT ;  /* 0x000000040300720b */ /* 0x000fe40003f1d000 */
[----:B------:R-:W-:Y:S02]  /*1730*/  SHF.L.U32 R10, R5, R10, RZ ;  /* 0x0000000a050a7219 */ /* 0x000fe400000006ff */
[----:B------:R-:W-:Y:S02]  /*1740*/  SEL R4, R7, RZ, P2 ;  /* 0x000000ff07047207 */ /* 0x000fe40001000000 */
[----:B------:R-:W-:Y:S02]  /*1750*/  ISETP.NE.AND P1, PT, R10, RZ, P1 ;  /* 0x000000ff0a00720c */ /* 0x000fe40000f25270 */
[----:B------:R-:W-:Y:S02]  /*1760*/  SHF.R.U32.HI R4, RZ, R4, R5 ;  /* 0x00000004ff047219 */ /* 0x000fe40000011605 */
[----:B------:R-:W-:-:S02]  /*1770*/  PLOP3.LUT P0, PT, P0, P1, PT, 0xf8, 0x8f ;  /* 0x00000000008f781c */ /* 0x000fc40000703f70 */
[----:B------:R-:W-:Y:S02]  /*1780*/  SHF.R.U32.HI R10, RZ, 0x1, R4 ;  /* 0x00000001ff0a7819 */ /* 0x000fe40000011604 */
[----:B------:R-:W-:-:S04]  /*1790*/  SEL R3, RZ, 0x1, !P0 ;  /* 0x00000001ff037807 */ /* 0x000fc80004000000 */
[----:B------:R-:W-:-:S04]  /*17a0*/  LOP3.LUT R3, R3, 0x1, R10, 0xf8, !PT ;  /* 0x0000000103037812 */ /* 0x000fc800078ef80a */
[----:B------:R-:W-:-:S05]  /*17b0*/  LOP3.LUT R3, R3, R4, RZ, 0xc0, !PT ;  /* 0x0000000403037212 */ /* 0x000fca00078ec0ff */
[----:B------:R-:W-:-:S05]  /*17c0*/  IMAD.IADD R3, R10, 0x1, R3 ;  /* 0x000000010a037824 */ /* 0x000fca00078e0203 */
[----:B------:R-:W-:Y:S01]  /*17d0*/  LOP3.LUT R0, R3, R0, RZ, 0xfc, !PT ;  /* 0x0000000003007212 */ /* 0x000fe200078efcff */
[----:B------:R-:W-:Y:S06]  /*17e0*/  BRA `(.L_x_35) ;  /* 0x0000000000107947 */ /* 0x000fec0003800000 */
.L_x_34:
[----:B------:R-:W-:-:S04]  /*17f0*/  LOP3.LUT R0, R0, 0x80000000, RZ, 0xc0, !PT ;  /* 0x8000000000007812 */ /* 0x000fc800078ec0ff */
[----:B------:R-:W-:Y:S01]  /*1800*/  LOP3.LUT R0, R0, 0x7f800000, RZ, 0xfc, !PT ;  /* 0x7f80000000007812 */ /* 0x000fe200078efcff */
[----:B------:R-:W-:Y:S06]  /*1810*/  BRA `(.L_x_35) ;  /* 0x0000000000047947 */ /* 0x000fec0003800000 */
.L_x_33:
[----:B------:R-:W-:-:S07]  /*1820*/  IMAD R0, R5, 0x800000, R0 ;  /* 0x0080000005007824 */ /* 0x000fce00078e0200 */
.L_x_35:
[----:B------:R-:W-:Y:S05]  /*1830*/  BSYNC.RECONVERGENT B2 ;  /* 0x0000000000027941 */ /* 0x000fea0003800200 */
.L_x_32:
[----:B------:R-:W-:Y:S05]  /*1840*/  BRA `(.L_x_36) ;  /* 0x0000000000207947 */ /* 0x000fea0003800000 */
.L_x_31:
[----:B------:R-:W-:-:S04]  /*1850*/  LOP3.LUT R0, R3, 0x80000000, R0, 0x48, !PT ;  /* 0x8000000003007812 */ /* 0x000fc800078e4800 */
[----:B------:R-:W-:Y:S01]  /*1860*/  LOP3.LUT R0, R0, 0x7f800000, RZ, 0xfc, !PT ;  /* 0x7f80000000007812 */ /* 0x000fe200078efcff */
[----:B------:R-:W-:Y:S06]  /*1870*/  BRA `(.L_x_36) ;  /* 0x0000000000147947 */ /* 0x000fec0003800000 */
.L_x_30:
[----:B------:R-:W-:Y:S01]  /*1880*/  LOP3.LUT R0, R3, 0x80000000, R0, 0x48, !PT ;  /* 0x8000000003007812 */ /* 0x000fe200078e4800 */
[----:B------:R-:W-:Y:S06]  /*1890*/  BRA `(.L_x_36) ;  /* 0x00000000000c7947 */ /* 0x000fec0003800000 */
.L_x_29:
[----:B------:R-:W0:Y:S01]  /*18a0*/  MUFU.RSQ R0, -QNAN ;  /* 0xffc0000000007908 */ /* 0x000e220000001400 */
[----:B------:R-:W-:Y:S05]  /*18b0*/  BRA `(.L_x_36) ;  /* 0x0000000000047947 */ /* 0x000fea0003800000 */
.L_x_28:
[----:B------:R-:W-:-:S07]  /*18c0*/  FADD.FTZ R0, R0, R3 ;  /* 0x0000000300007221 */ /* 0x000fce0000010000 */
.L_x_36:
[----:B------:R-:W-:Y:S05]  /*18d0*/  BSYNC.RECONVERGENT B1 ;  /* 0x0000000000017941 */ /* 0x000fea0003800200 */
.L_x_26:
[----:B------:R-:W-:-:S04]  /*18e0*/  IMAD.MOV.U32 R3, RZ, RZ, 0x0 ;  /* 0x00000000ff037424 */ /* 0x000fc800078e00ff */
[----:B0-----:R-:W-:Y:S05]  /*18f0*/  RET.REL.NODEC R2 `(_Z6kernelP6float4jjf) ;  /* 0xffffffe402c07950 */ /* 0x001fea0003c3ffff */
.L_x_37:
[----:B------:R-:W-:-:S00]  /*1900*/  BRA `(.L_x_37) ;  /* 0xfffffffc00fc7947 */ /* 0x000fc0000383ffff */
[----:B------:R-:W-:-:S00]  /*1910*/  NOP ;  /* 0x0000000000007918 */ /* 0x000fc00000000000 */
        /* <DEDUP_REMOVED lines=14> */
.L_x_38:


//--------------------- .nv.shared.reserved.0     --------------------------
	.section	.nv.shared.reserved.0,"aw",@nobits
	.weak		__nv_reservedSMEM_offset_0_alias
	.size		__nv_reservedSMEM_offset_0_alias, 0, 64
	.other		__nv_reservedSMEM_offset_0_alias,@"STO_CUDA_RESERVED_SHARED STV_DEFAULT"
__nv_reservedSMEM_offset_0_alias:
	.zero		0
	.zero		64


//--------------------- .nv.constant0._Z6kernelP6float4jjf --------------------------
	.section	.nv.constant0._Z6kernelP6float4jjf,"a",@progbits
	.sectionflags	@""
	.align	4
.nv.constant0._Z6kernelP6float4jjf:
	.zero		916


//--------------------- SYMBOLS --------------------------

	.type		.nv.reservedSmem.offset0,@object
	.size		.nv.reservedSmem.offset0,0x4
